//
// Generated by NVIDIA NVVM Compiler
//
// Compiler Build ID: CL-36424714
// Cuda compilation tools, release 13.0, V13.0.88
// Based on NVVM 20.0.0
//

.version 9.0
.target sm_100
.address_size 64

	// .globl	_Z13computeMatrixPfS_S_if
// _ZZ19computeMatrixSharedPfS_S_ifE3Ads has been demoted
// _ZZ19computeMatrixSharedPfS_S_ifE3Bds has been demoted

.visible .entry _Z13computeMatrixPfS_S_if(
	.param .u64 .ptr .align 1 _Z13computeMatrixPfS_S_if_param_0,
	.param .u64 .ptr .align 1 _Z13computeMatrixPfS_S_if_param_1,
	.param .u64 .ptr .align 1 _Z13computeMatrixPfS_S_if_param_2,
	.param .u32 _Z13computeMatrixPfS_S_if_param_3,
	.param .f32 _Z13computeMatrixPfS_S_if_param_4
)
{
	.reg .pred 	%p<2>;
	.reg .b32 	%r<16>;
	.reg .b32 	%f<22>;
	.reg .b64 	%rd<11>;

	ld.param.u64 	%rd1, [_Z13computeMatrixPfS_S_if_param_0];
	ld.param.u64 	%rd2, [_Z13computeMatrixPfS_S_if_param_1];
	ld.param.u64 	%rd3, [_Z13computeMatrixPfS_S_if_param_2];
	ld.param.u32 	%r2, [_Z13computeMatrixPfS_S_if_param_3];
	ld.param.f32 	%f1, [_Z13computeMatrixPfS_S_if_param_4];
	mov.u32 	%r4, %ctaid.x;
	mov.u32 	%r5, %ntid.x;
	mov.u32 	%r6, %tid.x;
	mad.lo.s32 	%r7, %r4, %r5, %r6;
	mov.u32 	%r8, %ctaid.y;
	mov.u32 	%r9, %ntid.y;
	mov.u32 	%r10, %tid.y;
	mad.lo.s32 	%r11, %r8, %r9, %r10;
	mad.lo.s32 	%r1, %r2, %r11, %r7;
	max.s32 	%r13, %r7, %r11;
	setp.ge.s32 	%p1, %r13, %r2;
	@%p1 bra 	$L__BB0_2;
	cvta.to.global.u64 	%rd4, %rd1;
	cvta.to.global.u64 	%rd5, %rd2;
	cvta.to.global.u64 	%rd6, %rd3;
	mul.wide.s32 	%rd7, %r1, 4;
	add.s64 	%rd8, %rd4, %rd7;
	ld.global.f32 	%f2, [%rd8];
	add.s64 	%rd9, %rd5, %rd7;
	ld.global.f32 	%f3, [%rd9];
	sub.f32 	%f4, %f2, %f3;
	mul.f32 	%f5, %f1, %f1;
	fma.rn.f32 	%f6, %f1, %f1, %f5;
	neg.f32 	%f7, %f4;
	mul.f32 	%f8, %f4, %f7;
	div.rn.f32 	%f9, %f8, %f6;
	fma.rn.f32 	%f10, %f9, 0f3BBB989D, 0f3F000000;
	cvt.sat.f32.f32 	%f11, %f10;
	mov.f32 	%f12, 0f4B400001;
	mov.f32 	%f13, 0f437C0000;
	fma.rm.f32 	%f14, %f11, %f13, %f12;
	add.f32 	%f15, %f14, 0fCB40007F;
	neg.f32 	%f16, %f15;
	fma.rn.f32 	%f17, %f9, 0f3FB8AA3B, %f16;
	fma.rn.f32 	%f18, %f9, 0f32A57060, %f17;
	mov.b32 	%r14, %f14;
	shl.b32 	%r15, %r14, 23;
	mov.b32 	%f19, %r15;
	ex2.approx.ftz.f32 	%f20, %f18;
	mul.f32 	%f21, %f20, %f19;
	add.s64 	%rd10, %rd6, %rd7;
	st.global.f32 	[%rd10], %f21;
$L__BB0_2:
	ret;

}
	// .globl	_Z19computeMatrixSharedPfS_S_if
.visible .entry _Z19computeMatrixSharedPfS_S_if(
	.param .u64 .ptr .align 1 _Z19computeMatrixSharedPfS_S_if_param_0,
	.param .u64 .ptr .align 1 _Z19computeMatrixSharedPfS_S_if_param_1,
	.param .u64 .ptr .align 1 _Z19computeMatrixSharedPfS_S_if_param_2,
	.param .u32 _Z19computeMatrixSharedPfS_S_if_param_3,
	.param .f32 _Z19computeMatrixSharedPfS_S_if_param_4
)
{
	.reg .pred 	%p<8>;
	.reg .b32 	%r<99>;
	.reg .b32 	%f<136>;
	.reg .b64 	%rd<37>;
	// demoted variable
	.shared .align 4 .b8 _ZZ19computeMatrixSharedPfS_S_ifE3Ads[16];
	// demoted variable
	.shared .align 4 .b8 _ZZ19computeMatrixSharedPfS_S_ifE3Bds[16];
	ld.param.u64 	%rd5, [_Z19computeMatrixSharedPfS_S_if_param_0];
	ld.param.u64 	%rd6, [_Z19computeMatrixSharedPfS_S_if_param_1];
	ld.param.u64 	%rd4, [_Z19computeMatrixSharedPfS_S_if_param_2];
	ld.param.u32 	%r34, [_Z19computeMatrixSharedPfS_S_if_param_3];
	ld.param.f32 	%f2, [_Z19computeMatrixSharedPfS_S_if_param_4];
	cvta.to.global.u64 	%rd1, %rd6;
	cvta.to.global.u64 	%rd2, %rd5;
	mov.u32 	%r35, %ctaid.x;
	shl.b32 	%r1, %r35, 1;
	mov.u32 	%r2, %tid.x;
	add.s32 	%r3, %r1, %r2;
	mov.u32 	%r4, %tid.y;
	shr.u32 	%r36, %r34, 31;
	add.s32 	%r37, %r34, %r36;
	shr.s32 	%r5, %r37, 1;
	setp.lt.s32 	%p1, %r34, 2;
	@%p1 bra 	$L__BB1_9;
	cvta.to.global.u64 	%rd7, %rd4;
	mov.u32 	%r39, %ctaid.y;
	shl.b32 	%r40, %r39, 1;
	add.s32 	%r41, %r40, %r4;
	mul.lo.s32 	%r42, %r34, %r41;
	add.s32 	%r6, %r42, %r2;
	shl.b32 	%r43, %r4, 3;
	mov.u32 	%r44, _ZZ19computeMatrixSharedPfS_S_ifE3Ads;
	add.s32 	%r45, %r44, %r43;
	shl.b32 	%r46, %r2, 2;
	add.s32 	%r7, %r45, %r46;
	mov.u32 	%r47, _ZZ19computeMatrixSharedPfS_S_ifE3Bds;
	add.s32 	%r48, %r47, %r43;
	add.s32 	%r8, %r48, %r46;
	shl.b32 	%r49, %r4, 2;
	sub.s32 	%r9, %r48, %r49;
	mul.f32 	%f3, %f2, %f2;
	fma.rn.f32 	%f1, %f2, %f2, %f3;
	add.s32 	%r50, %r42, %r3;
	mul.wide.u32 	%rd8, %r50, 4;
	add.s64 	%rd3, %rd7, %rd8;
	shl.b32 	%r51, %r2, 3;
	add.s32 	%r52, %r44, %r51;
	add.s32 	%r10, %r52, 4;
	add.s32 	%r53, %r5, -1;
	and.b32  	%r11, %r5, 3;
	setp.lt.u32 	%p2, %r53, 3;
	mov.b32 	%r98, 0;
	@%p2 bra 	$L__BB1_4;
	and.b32  	%r98, %r5, 1073741820;
	neg.s32 	%r96, %r98;
	add.s32 	%r54, %r4, 6;
	mad.lo.s32 	%r55, %r34, %r54, %r2;
	add.s32 	%r94, %r55, %r1;
	shl.b32 	%r15, %r34, 3;
	add.s32 	%r56, %r4, 4;
	mad.lo.s32 	%r57, %r34, %r56, %r2;
	add.s32 	%r93, %r57, %r1;
	add.s32 	%r58, %r4, 2;
	mad.lo.s32 	%r59, %r34, %r58, %r2;
	add.s32 	%r92, %r59, %r1;
	mad.lo.s32 	%r60, %r4, %r34, %r2;
	add.s32 	%r91, %r60, %r1;
	mov.u32 	%r95, %r6;
$L__BB1_3:
	.pragma "nounroll";
	mul.wide.u32 	%rd9, %r95, 4;
	add.s64 	%rd10, %rd2, %rd9;
	ld.global.f32 	%f4, [%rd10];
	st.shared.f32 	[%r7], %f4;
	mul.wide.u32 	%rd11, %r91, 4;
	add.s64 	%rd12, %rd1, %rd11;
	ld.global.f32 	%f5, [%rd12];
	st.shared.f32 	[%r8], %f5;
	bar.sync 	0;
	ld.shared.f32 	%f6, [%r10];
	ld.shared.f32 	%f7, [%r9+8];
	add.f32 	%f8, %f6, %f7;
	neg.f32 	%f9, %f8;
	mul.f32 	%f10, %f8, %f9;
	div.rn.f32 	%f11, %f10, %f1;
	fma.rn.f32 	%f12, %f11, 0f3BBB989D, 0f3F000000;
	cvt.sat.f32.f32 	%f13, %f12;
	mov.f32 	%f14, 0f4B400001;
	mov.f32 	%f15, 0f437C0000;
	fma.rm.f32 	%f16, %f13, %f15, %f14;
	add.f32 	%f17, %f16, 0fCB40007F;
	neg.f32 	%f18, %f17;
	fma.rn.f32 	%f19, %f11, 0f3FB8AA3B, %f18;
	fma.rn.f32 	%f20, %f11, 0f32A57060, %f19;
	mov.b32 	%r61, %f16;
	shl.b32 	%r62, %r61, 23;
	mov.b32 	%f21, %r62;
	ex2.approx.ftz.f32 	%f22, %f20;
	mul.f32 	%f23, %f22, %f21;
	st.global.f32 	[%rd3], %f23;
	bar.sync 	0;
	add.s32 	%r63, %r95, 2;
	mul.wide.u32 	%rd13, %r63, 4;
	add.s64 	%rd14, %rd2, %rd13;
	ld.global.f32 	%f24, [%rd14];
	st.shared.f32 	[%r7], %f24;
	mul.wide.u32 	%rd15, %r92, 4;
	add.s64 	%rd16, %rd1, %rd15;
	ld.global.f32 	%f25, [%rd16];
	st.shared.f32 	[%r8], %f25;
	bar.sync 	0;
	ld.shared.f32 	%f26, [%r10];
	ld.shared.f32 	%f27, [%r9+8];
	add.f32 	%f28, %f26, %f27;
	neg.f32 	%f29, %f28;
	mul.f32 	%f30, %f28, %f29;
	div.rn.f32 	%f31, %f30, %f1;
	fma.rn.f32 	%f32, %f31, 0f3BBB989D, 0f3F000000;
	cvt.sat.f32.f32 	%f33, %f32;
	fma.rm.f32 	%f34, %f33, %f15, %f14;
	add.f32 	%f35, %f34, 0fCB40007F;
	neg.f32 	%f36, %f35;
	fma.rn.f32 	%f37, %f31, 0f3FB8AA3B, %f36;
	fma.rn.f32 	%f38, %f31, 0f32A57060, %f37;
	mov.b32 	%r64, %f34;
	shl.b32 	%r65, %r64, 23;
	mov.b32 	%f39, %r65;
	ex2.approx.ftz.f32 	%f40, %f38;
	mul.f32 	%f41, %f40, %f39;
	st.global.f32 	[%rd3], %f41;
	bar.sync 	0;
	add.s32 	%r66, %r95, 4;
	mul.wide.u32 	%rd17, %r66, 4;
	add.s64 	%rd18, %rd2, %rd17;
	ld.global.f32 	%f42, [%rd18];
	st.shared.f32 	[%r7], %f42;
	mul.wide.u32 	%rd19, %r93, 4;
	add.s64 	%rd20, %rd1, %rd19;
	ld.global.f32 	%f43, [%rd20];
	st.shared.f32 	[%r8], %f43;
	bar.sync 	0;
	ld.shared.f32 	%f44, [%r10];
	ld.shared.f32 	%f45, [%r9+8];
	add.f32 	%f46, %f44, %f45;
	neg.f32 	%f47, %f46;
	mul.f32 	%f48, %f46, %f47;
	div.rn.f32 	%f49, %f48, %f1;
	fma.rn.f32 	%f50, %f49, 0f3BBB989D, 0f3F000000;
	cvt.sat.f32.f32 	%f51, %f50;
	fma.rm.f32 	%f52, %f51, %f15, %f14;
	add.f32 	%f53, %f52, 0fCB40007F;
	neg.f32 	%f54, %f53;
	fma.rn.f32 	%f55, %f49, 0f3FB8AA3B, %f54;
	fma.rn.f32 	%f56, %f49, 0f32A57060, %f55;
	mov.b32 	%r67, %f52;
	shl.b32 	%r68, %r67, 23;
	mov.b32 	%f57, %r68;
	ex2.approx.ftz.f32 	%f58, %f56;
	mul.f32 	%f59, %f58, %f57;
	st.global.f32 	[%rd3], %f59;
	bar.sync 	0;
	add.s32 	%r69, %r95, 6;
	mul.wide.u32 	%rd21, %r69, 4;
	add.s64 	%rd22, %rd2, %rd21;
	ld.global.f32 	%f60, [%rd22];
	st.shared.f32 	[%r7], %f60;
	mul.wide.u32 	%rd23, %r94, 4;
	add.s64 	%rd24, %rd1, %rd23;
	ld.global.f32 	%f61, [%rd24];
	st.shared.f32 	[%r8], %f61;
	bar.sync 	0;
	ld.shared.f32 	%f62, [%r10];
	ld.shared.f32 	%f63, [%r9+8];
	add.f32 	%f64, %f62, %f63;
	neg.f32 	%f65, %f64;
	mul.f32 	%f66, %f64, %f65;
	div.rn.f32 	%f67, %f66, %f1;
	fma.rn.f32 	%f68, %f67, 0f3BBB989D, 0f3F000000;
	cvt.sat.f32.f32 	%f69, %f68;
	fma.rm.f32 	%f70, %f69, %f15, %f14;
	add.f32 	%f71, %f70, 0fCB40007F;
	neg.f32 	%f72, %f71;
	fma.rn.f32 	%f73, %f67, 0f3FB8AA3B, %f72;
	fma.rn.f32 	%f74, %f67, 0f32A57060, %f73;
	mov.b32 	%r70, %f70;
	shl.b32 	%r71, %r70, 23;
	mov.b32 	%f75, %r71;
	ex2.approx.ftz.f32 	%f76, %f74;
	mul.f32 	%f77, %f76, %f75;
	st.global.f32 	[%rd3], %f77;
	bar.sync 	0;
	add.s32 	%r96, %r96, 4;
	add.s32 	%r95, %r95, 8;
	add.s32 	%r94, %r94, %r15;
	add.s32 	%r93, %r93, %r15;
	add.s32 	%r92, %r92, %r15;
	add.s32 	%r91, %r91, %r15;
	setp.ne.s32 	%p3, %r96, 0;
	@%p3 bra 	$L__BB1_3;
$L__BB1_4:
	setp.eq.s32 	%p4, %r11, 0;
	@%p4 bra 	$L__BB1_9;
	setp.eq.s32 	%p5, %r11, 1;
	@%p5 bra 	$L__BB1_7;
	shl.b32 	%r72, %r98, 1;
	add.s32 	%r73, %r6, %r72;
	mul.wide.u32 	%rd25, %r73, 4;
	add.s64 	%rd26, %rd2, %rd25;
	ld.global.f32 	%f78, [%rd26];
	st.shared.f32 	[%r7], %f78;
	add.s32 	%r74, %r72, %r4;
	mad.lo.s32 	%r75, %r74, %r34, %r3;
	mul.wide.u32 	%rd27, %r75, 4;
	add.s64 	%rd28, %rd1, %rd27;
	ld.global.f32 	%f79, [%rd28];
	st.shared.f32 	[%r8], %f79;
	bar.sync 	0;
	ld.shared.f32 	%f80, [%r10];
	ld.shared.f32 	%f81, [%r9+8];
	add.f32 	%f82, %f80, %f81;
	neg.f32 	%f83, %f82;
	mul.f32 	%f84, %f82, %f83;
	div.rn.f32 	%f85, %f84, %f1;
	fma.rn.f32 	%f86, %f85, 0f3BBB989D, 0f3F000000;
	cvt.sat.f32.f32 	%f87, %f86;
	mov.f32 	%f88, 0f4B400001;
	mov.f32 	%f89, 0f437C0000;
	fma.rm.f32 	%f90, %f87, %f89, %f88;
	add.f32 	%f91, %f90, 0fCB40007F;
	neg.f32 	%f92, %f91;
	fma.rn.f32 	%f93, %f85, 0f3FB8AA3B, %f92;
	fma.rn.f32 	%f94, %f85, 0f32A57060, %f93;
	mov.b32 	%r76, %f90;
	shl.b32 	%r77, %r76, 23;
	mov.b32 	%f95, %r77;
	ex2.approx.ftz.f32 	%f96, %f94;
	mul.f32 	%f97, %f96, %f95;
	st.global.f32 	[%rd3], %f97;
	bar.sync 	0;
	add.s32 	%r78, %r73, 2;
	mul.wide.u32 	%rd29, %r78, 4;
	add.s64 	%rd30, %rd2, %rd29;
	ld.global.f32 	%f98, [%rd30];
	st.shared.f32 	[%r7], %f98;
	add.s32 	%r79, %r74, 2;
	mad.lo.s32 	%r80, %r79, %r34, %r3;
	mul.wide.u32 	%rd31, %r80, 4;
	add.s64 	%rd32, %rd1, %rd31;
	ld.global.f32 	%f99, [%rd32];
	st.shared.f32 	[%r8], %f99;
	bar.sync 	0;
	ld.shared.f32 	%f100, [%r10];
	ld.shared.f32 	%f101, [%r9+8];
	add.f32 	%f102, %f100, %f101;
	neg.f32 	%f103, %f102;
	mul.f32 	%f104, %f102, %f103;
	div.rn.f32 	%f105, %f104, %f1;
	fma.rn.f32 	%f106, %f105, 0f3BBB989D, 0f3F000000;
	cvt.sat.f32.f32 	%f107, %f106;
	fma.rm.f32 	%f108, %f107, %f89, %f88;
	add.f32 	%f109, %f108, 0fCB40007F;
	neg.f32 	%f110, %f109;
	fma.rn.f32 	%f111, %f105, 0f3FB8AA3B, %f110;
	fma.rn.f32 	%f112, %f105, 0f32A57060, %f111;
	mov.b32 	%r81, %f108;
	shl.b32 	%r82, %r81, 23;
	mov.b32 	%f113, %r82;
	ex2.approx.ftz.f32 	%f114, %f112;
	mul.f32 	%f115, %f114, %f113;
	st.global.f32 	[%rd3], %f115;
	bar.sync 	0;
	sub.s32 	%r83, %r72, %r98;
	add.s32 	%r98, %r83, 2;
$L__BB1_7:
	and.b32  	%r84, %r5, 1;
	setp.eq.b32 	%p6, %r84, 1;
	not.pred 	%p7, %p6;
	@%p7 bra 	$L__BB1_9;
	shl.b32 	%r85, %r98, 1;
	add.s32 	%r86, %r6, %r85;
	mul.wide.u32 	%rd33, %r86, 4;
	add.s64 	%rd34, %rd2, %rd33;
	ld.global.f32 	%f116, [%rd34];
	st.shared.f32 	[%r7], %f116;
	add.s32 	%r87, %r85, %r4;
	mad.lo.s32 	%r88, %r87, %r34, %r3;
	mul.wide.u32 	%rd35, %r88, 4;
	add.s64 	%rd36, %rd1, %rd35;
	ld.global.f32 	%f117, [%rd36];
	st.shared.f32 	[%r8], %f117;
	bar.sync 	0;
	ld.shared.f32 	%f118, [%r10];
	ld.shared.f32 	%f119, [%r9+8];
	add.f32 	%f120, %f118, %f119;
	neg.f32 	%f121, %f120;
	mul.f32 	%f122, %f120, %f121;
	div.rn.f32 	%f123, %f122, %f1;
	fma.rn.f32 	%f124, %f123, 0f3BBB989D, 0f3F000000;
	cvt.sat.f32.f32 	%f125, %f124;
	mov.f32 	%f126, 0f4B400001;
	mov.f32 	%f127, 0f437C0000;
	fma.rm.f32 	%f128, %f125, %f127, %f126;
	add.f32 	%f129, %f128, 0fCB40007F;
	neg.f32 	%f130, %f129;
	fma.rn.f32 	%f131, %f123, 0f3FB8AA3B, %f130;
	fma.rn.f32 	%f132, %f123, 0f32A57060, %f131;
	mov.b32 	%r89, %f128;
	shl.b32 	%r90, %r89, 23;
	mov.b32 	%f133, %r90;
	ex2.approx.ftz.f32 	%f134, %f132;
	mul.f32 	%f135, %f134, %f133;
	st.global.f32 	[%rd3], %f135;
	bar.sync 	0;
$L__BB1_9:
	ret;

}


// ===== COMPILED SASS (sm_100) =====

	.target	sm_100

	.elftype	@"ET_EXEC"


//--------------------- .note.nv.tkinfo           --------------------------
	.section	.note.nv.tkinfo,"",@"SHT_NOTE"
	.sectionflags	@"SHF_NOTE_NV_TKINFO"
	.tkinfo
        /*0018*/ 	.word	0x00000002
        /*0030*/ 	.string	""
        /*0030*/ 	.string	"ptxas"
        /*0030*/ 	.string	"Cuda compilation tools, release 13.0, V13.0.88"
        /*0030*/ 	.string	"Build cuda_13.0.r13.0/compiler.36424714_0"
        /*0030*/ 	.string	"-arch sm_100 -m 64 "



//--------------------- .note.nv.cuinfo           --------------------------
	.section	.note.nv.cuinfo,"",@"SHT_NOTE"
	.sectionflags	@"SHF_NOTE_NV_CUINFO"
        /*0018*/ 	.short	0x0002
        /*001a*/ 	.short	0x0064
        /*001c*/ 	.short	0x0082
	.zero		2


//--------------------- .nv.info                  --------------------------
	.section	.nv.info,"",@"SHT_CUDA_INFO"
	.align	4


	//----- nvinfo : EIATTR_REGCOUNT
	.align		4
        /*0000*/ 	.byte	0x04, 0x2f
        /*0002*/ 	.short	(.L_1 - .L_0)
	.align		4
.L_0:
        /*0004*/ 	.word	index@(_Z13computeMatrixPfS_S_if)
        /*0008*/ 	.word	0x00000010


	//----- nvinfo : EIATTR_FRAME_SIZE
	.align		4
.L_1:
        /*000c*/ 	.byte	0x04, 0x11
        /*000e*/ 	.short	(.L_3 - .L_2)
	.align		4
.L_2:
        /*0010*/ 	.word	index@($__internal_1_$__cuda_sm3x_div_rn_noftz_f32_slowpath)
        /*0014*/ 	.word	0x00000000


	//----- nvinfo : EIATTR_FRAME_SIZE
	.align		4
.L_3:
        /*0018*/ 	.byte	0x04, 0x11
        /*001a*/ 	.short	(.L_5 - .L_4)
	.align		4
.L_4:
        /*001c*/ 	.word	index@(_Z13computeMatrixPfS_S_if)
        /*0020*/ 	.word	0x00000000


	//----- nvinfo : EIATTR_REGCOUNT
	.align		4
.L_5:
        /*0024*/ 	.byte	0x04, 0x2f
        /*0026*/ 	.short	(.L_7 - .L_6)
	.align		4
.L_6:
        /*0028*/ 	.word	index@(_Z19computeMatrixSharedPfS_S_if)
        /*002c*/ 	.word	0x00000020


	//----- nvinfo : EIATTR_FRAME_SIZE
	.align		4
.L_7:
        /*0030*/ 	.byte	0x04, 0x11
        /*0032*/ 	.short	(.L_9 - .L_8)
	.align		4
.L_8:
        /*0034*/ 	.word	index@($__internal_0_$__cuda_sm3x_div_rn_noftz_f32_slowpath)
        /*0038*/ 	.word	0x00000000


	//----- nvinfo : EIATTR_FRAME_SIZE
	.align		4
.L_9:
        /*003c*/ 	.byte	0x04, 0x11
        /*003e*/ 	.short	(.L_11 - .L_10)
	.align		4
.L_10:
        /*0040*/ 	.word	index@(_Z19computeMatrixSharedPfS_S_if)
        /*0044*/ 	.word	0x00000000


	//----- nvinfo : EIATTR_MIN_STACK_SIZE
	.align		4
.L_11:
        /*0048*/ 	.byte	0x04, 0x12
        /*004a*/ 	.short	(.L_13 - .L_12)
	.align		4
.L_12:
        /*004c*/ 	.word	index@(_Z19computeMatrixSharedPfS_S_if)
        /*0050*/ 	.word	0x00000000


	//----- nvinfo : EIATTR_MIN_STACK_SIZE
	.align		4
.L_13:
        /*0054*/ 	.byte	0x04, 0x12
        /*0056*/ 	.short	(.L_15 - .L_14)
	.align		4
.L_14:
        /*0058*/ 	.word	index@(_Z13computeMatrixPfS_S_if)
        /*005c*/ 	.word	0x00000000
.L_15:


//--------------------- .nv.compat                --------------------------
	.section	.nv.compat,"",@"SHT_CUDA_COMPAT_INFO"
	.align	4
        /*0000*/ 	.byte	0x02, 0x09, 0x00, 0x00, 0x02, 0x02, 0x01, 0x00, 0x02, 0x05, 0x05, 0x00, 0x03, 0x07, 0x01, 0x01
        /*0010*/ 	.byte	0x02, 0x03, 0x00, 0x00, 0x02, 0x06, 0x01, 0x00, 0x04, 0x0b, 0x08, 0x00, 0x01, 0x00, 0x00, 0x00
        /*0020*/ 	.byte	0x00, 0x00, 0x00, 0x00


//--------------------- .nv.info._Z19computeMatrixSharedPfS_S_if --------------------------
	.section	.nv.info._Z19computeMatrixSharedPfS_S_if,"",@"SHT_CUDA_INFO"
	.sectionflags	@""
	.align	4


	//----- nvinfo : EIATTR_CUDA_API_VERSION
	.align		4
        /*0000*/ 	.byte	0x04, 0x37
        /*0002*/ 	.short	(.L_17 - .L_16)
.L_16:
        /*0004*/ 	.word	0x00000082


	//----- nvinfo : EIATTR_KPARAM_INFO
	.align		4
.L_17:
        /*0008*/ 	.byte	0x04, 0x17
        /*000a*/ 	.short	(.L_19 - .L_18)
.L_18:
        /*000c*/ 	.word	0x00000000
        /*0010*/ 	.short	0x0004
        /*0012*/ 	.short	0x001c
        /*0014*/ 	.byte	0x00, 0xf0, 0x11, 0x00


	//----- nvinfo : EIATTR_KPARAM_INFO
	.align		4
.L_19:
        /*0018*/ 	.byte	0x04, 0x17
        /*001a*/ 	.short	(.L_21 - .L_20)
.L_20:
        /*001c*/ 	.word	0x00000000
        /*0020*/ 	.short	0x0003
        /*0022*/ 	.short	0x0018
        /*0024*/ 	.byte	0x00, 0xf0, 0x11, 0x00


	//----- nvinfo : EIATTR_KPARAM_INFO
	.align		4
.L_21:
        /*0028*/ 	.byte	0x04, 0x17
        /*002a*/ 	.short	(.L_23 - .L_22)
.L_22:
        /*002c*/ 	.word	0x00000000
        /*0030*/ 	.short	0x0002
        /*0032*/ 	.short	0x0010
        /*0034*/ 	.byte	0x00, 0xf5, 0x21, 0x00


	//----- nvinfo : EIATTR_KPARAM_INFO
	.align		4
.L_23:
        /*0038*/ 	.byte	0x04, 0x17
        /*003a*/ 	.short	(.L_25 - .L_24)
.L_24:
        /*003c*/ 	.word	0x00000000
        /*0040*/ 	.short	0x0001
        /*0042*/ 	.short	0x0008
        /*0044*/ 	.byte	0x00, 0xf5, 0x21, 0x00


	//----- nvinfo : EIATTR_KPARAM_INFO
	.align		4
.L_25:
        /*0048*/ 	.byte	0x04, 0x17
        /*004a*/ 	.short	(.L_27 - .L_26)
.L_26:
        /*004c*/ 	.word	0x00000000
        /*0050*/ 	.short	0x0000
        /*0052*/ 	.short	0x0000
        /*0054*/ 	.byte	0x00, 0xf5, 0x21, 0x00


	//----- nvinfo : EIATTR_SPARSE_MMA_MASK
	.align		4
.L_27:
        /*0058*/ 	.byte	0x03, 0x50
        /*005a*/ 	.short	0x0000


	//----- nvinfo : EIATTR_MAXREG_COUNT
	.align		4
        /*005c*/ 	.byte	0x03, 0x1b
        /*005e*/ 	.short	0x00ff


	//----- nvinfo : EIATTR_NUM_BARRIERS
	.align		4
        /*0060*/ 	.byte	0x02, 0x4c
        /*0062*/ 	.byte	0x01
	.zero		1


	//----- nvinfo : EIATTR_MERCURY_ISA_VERSION
	.align		4
        /*0064*/ 	.byte	0x03, 0x5f
        /*0066*/ 	.short	0x0101


	//----- nvinfo : EIATTR_VRC_CTA_INIT_COUNT
	.align		4
        /*0068*/ 	.byte	0x02, 0x4a
	.zero		1
	.zero		1


	//----- nvinfo : EIATTR_EXIT_INSTR_OFFSETS
	.align		4
        /*006c*/ 	.byte	0x04, 0x1c
        /*006e*/ 	.short	(.L_29 - .L_28)


	//   ....[0]....
.L_28:
        /*0070*/ 	.word	0x00000040


	//   ....[1]....
        /*0074*/ 	.word	0x00000e20


	//   ....[2]....
        /*0078*/ 	.word	0x00001450


	//   ....[3]....
        /*007c*/ 	.word	0x00001740


	//----- nvinfo : EIATTR_CRS_STACK_SIZE
	.align		4
.L_29:
        /*0080*/ 	.byte	0x04, 0x1e
        /*0082*/ 	.short	(.L_31 - .L_30)
.L_30:
        /*0084*/ 	.word	0x00000000


	//----- nvinfo : EIATTR_CBANK_PARAM_SIZE
	.align		4
.L_31:
        /*0088*/ 	.byte	0x03, 0x19
        /*008a*/ 	.short	0x0020


	//----- nvinfo : EIATTR_PARAM_CBANK
	.align		4
        /*008c*/ 	.byte	0x04, 0x0a
        /*008e*/ 	.short	(.L_33 - .L_32)
	.align		4
.L_32:
        /*0090*/ 	.word	index@(.nv.constant0._Z19computeMatrixSharedPfS_S_if)
        /*0094*/ 	.short	0x0380
        /*0096*/ 	.short	0x0020


	//----- nvinfo : EIATTR_SW_WAR
	.align		4
.L_33:
        /*0098*/ 	.byte	0x04, 0x36
        /*009a*/ 	.short	(.L_35 - .L_34)
.L_34:
        /*009c*/ 	.word	0x00000008
.L_35:


//--------------------- .nv.info._Z13computeMatrixPfS_S_if --------------------------
	.section	.nv.info._Z13computeMatrixPfS_S_if,"",@"SHT_CUDA_INFO"
	.sectionflags	@""
	.align	4


	//----- nvinfo : EIATTR_CUDA_API_VERSION
	.align		4
        /*0000*/ 	.byte	0x04, 0x37
        /*0002*/ 	.short	(.L_37 - .L_36)
.L_36:
        /*0004*/ 	.word	0x00000082


	//----- nvinfo : EIATTR_KPARAM_INFO
	.align		4
.L_37:
        /*0008*/ 	.byte	0x04, 0x17
        /*000a*/ 	.short	(.L_39 - .L_38)
.L_38:
        /*000c*/ 	.word	0x00000000
        /*0010*/ 	.short	0x0004
        /*0012*/ 	.short	0x001c
        /*0014*/ 	.byte	0x00, 0xf0, 0x11, 0x00


	//----- nvinfo : EIATTR_KPARAM_INFO
	.align		4
.L_39:
        /*0018*/ 	.byte	0x04, 0x17
        /*001a*/ 	.short	(.L_41 - .L_40)
.L_40:
        /*001c*/ 	.word	0x00000000
        /*0020*/ 	.short	0x0003
        /*0022*/ 	.short	0x0018
        /*0024*/ 	.byte	0x00, 0xf0, 0x11, 0x00


	//----- nvinfo : EIATTR_KPARAM_INFO
	.align		4
.L_41:
        /*0028*/ 	.byte	0x04, 0x17
        /*002a*/ 	.short	(.L_43 - .L_42)
.L_42:
        /*002c*/ 	.word	0x00000000
        /*0030*/ 	.short	0x0002
        /*0032*/ 	.short	0x0010
        /*0034*/ 	.byte	0x00, 0xf5, 0x21, 0x00


	//----- nvinfo : EIATTR_KPARAM_INFO
	.align		4
.L_43:
        /*0038*/ 	.byte	0x04, 0x17
        /*003a*/ 	.short	(.L_45 - .L_44)
.L_44:
        /*003c*/ 	.word	0x00000000
        /*0040*/ 	.short	0x0001
        /*0042*/ 	.short	0x0008
        /*0044*/ 	.byte	0x00, 0xf5, 0x21, 0x00


	//----- nvinfo : EIATTR_KPARAM_INFO
	.align		4
.L_45:
        /*0048*/ 	.byte	0x04, 0x17
        /*004a*/ 	.short	(.L_47 - .L_46)
.L_46:
        /*004c*/ 	.word	0x00000000
        /*0050*/ 	.short	0x0000
        /*0052*/ 	.short	0x0000
        /*0054*/ 	.byte	0x00, 0xf5, 0x21, 0x00


	//----- nvinfo : EIATTR_SPARSE_MMA_MASK
	.align		4
.L_47:
        /*0058*/ 	.byte	0x03, 0x50
        /*005a*/ 	.short	0x0000


	//----- nvinfo : EIATTR_MAXREG_COUNT
	.align		4
        /*005c*/ 	.byte	0x03, 0x1b
        /*005e*/ 	.short	0x00ff


	//----- nvinfo : EIATTR_MERCURY_ISA_VERSION
	.align		4
        /*0060*/ 	.byte	0x03, 0x5f
        /*0062*/ 	.short	0x0101


	//----- nvinfo : EIATTR_VRC_CTA_INIT_COUNT
	.align		4
        /*0064*/ 	.byte	0x02, 0x4a
	.zero		1
	.zero		1


	//----- nvinfo : EIATTR_EXIT_INSTR_OFFSETS
	.align		4
        /*0068*/ 	.byte	0x04, 0x1c
        /*006a*/ 	.short	(.L_49 - .L_48)


	//   ....[0]....
.L_48:
        /*006c*/ 	.word	0x000000d0


	//   ....[1]....
        /*0070*/ 	.word	0x00000340


	//----- nvinfo : EIATTR_CRS_STACK_SIZE
	.align		4
.L_49:
        /*0074*/ 	.byte	0x04, 0x1e
        /*0076*/ 	.short	(.L_51 - .L_50)
.L_50:
        /*0078*/ 	.word	0x00000000


	//----- nvinfo : EIATTR_CBANK_PARAM_SIZE
	.align		4
.L_51:
        /*007c*/ 	.byte	0x03, 0x19
        /*007e*/ 	.short	0x0020


	//----- nvinfo : EIATTR_PARAM_CBANK
	.align		4
        /*0080*/ 	.byte	0x04, 0x0a
        /*0082*/ 	.short	(.L_53 - .L_52)
	.align		4
.L_52:
        /*0084*/ 	.word	index@(.nv.constant0._Z13computeMatrixPfS_S_if)
        /*0088*/ 	.short	0x0380
        /*008a*/ 	.short	0x0020


	//----- nvinfo : EIATTR_SW_WAR
	.align		4
.L_53:
        /*008c*/ 	.byte	0x04, 0x36
        /*008e*/ 	.short	(.L_55 - .L_54)
.L_54:
        /*0090*/ 	.word	0x00000008
.L_55:


//--------------------- .nv.callgraph             --------------------------
	.section	.nv.callgraph,"",@"SHT_CUDA_CALLGRAPH"
	.align	4
	.sectionentsize	8
	.align		4
        /*0000*/ 	.word	0x00000000
	.align		4
        /*0004*/ 	.word	0xffffffff
	.align		4
        /*0008*/ 	.word	0x00000000
	.align		4
        /*000c*/ 	.word	0xfffffffe
	.align		4
        /*0010*/ 	.word	0x00000000
	.align		4
        /*0014*/ 	.word	0xfffffffd
	.align		4
        /*0018*/ 	.word	0x00000000
	.align		4
        /*001c*/ 	.word	0xfffffffc


//--------------------- .text._Z19computeMatrixSharedPfS_S_if --------------------------
	.section	.text._Z19computeMatrixSharedPfS_S_if,"ax",@progbits
	.align	128
        .global         _Z19computeMatrixSharedPfS_S_if
        .type           _Z19computeMatrixSharedPfS_S_if,@function
        .size           _Z19computeMatrixSharedPfS_S_if,(.L_x_43 - _Z19computeMatrixSharedPfS_S_if)
        .other          _Z19computeMatrixSharedPfS_S_if,@"STO_CUDA_ENTRY STV_DEFAULT"
_Z19computeMatrixSharedPfS_S_if:
.text._Z19computeMatrixSharedPfS_S_if:
[----:B------:R-:W-:Y:S01]  /*0000*/  LDC R1, c[0x0][0x37c] ;  /* 0x0000df00ff017b82 */ /* 0x000fe20000000800 */
[----:B------:R-:W0:Y:S02]  /*0010*/  LDCU UR8, c[0x0][0x398] ;  /* 0x00007300ff0877ac */ /* 0x000e240008000800 */
[----:B0-----:R-:W-:-:S06]  /*0020*/  UISETP.GE.AND UP0, UPT, UR8, 0x2, UPT ;  /* 0x000000020800788c */ /* 0x001fcc000bf06270 */
[----:B------:R-:W-:-:S13]  /*0030*/  PLOP3.LUT P0, PT, PT, PT, UP0, 0x80, 0x8 ;  /* 0x000000000008781c */ /* 0x000fda0003f0f008 */
[----:B------:R-:W-:Y:S05]  /*0040*/  @!P0 EXIT ;  /* 0x000000000000894d */ /* 0x000fea0003800000 */
[----:B------:R-:W0:Y:S01]  /*0050*/  S2R R0, SR_TID.Y ;  /* 0x0000000000007919 */ /* 0x000e220000002200 */
[----:B------:R-:W1:Y:S01]  /*0060*/  LDC R5, c[0x0][0x39c] ;  /* 0x0000e700ff057b82 */ /* 0x000e620000000800 */
[----:B------:R-:W-:Y:S01]  /*0070*/  ULEA.HI UR4, UR8, UR8, URZ, 0x1 ;  /* 0x0000000808047291 */ /* 0x000fe2000f8f08ff */
[----:B------:R-:W0:Y:S01]  /*0080*/  S2R R3, SR_CTAID.Y ;  /* 0x0000000000037919 */ /* 0x000e220000002600 */
[----:B------:R-:W-:Y:S02]  /*0090*/  UMOV UR6, 0x400 ;  /* 0x0000040000067882 */ /* 0x000fe40000000000 */
[----:B------:R-:W-:Y:S01]  /*00a0*/  USHF.R.S32.HI UR5, URZ, 0x1, UR4 ;  /* 0x00000001ff057899 */ /* 0x000fe20008011404 */
[----:B------:R-:W2:Y:S02]  /*00b0*/  S2R R23, SR_CTAID.X ;  /* 0x0000000000177919 */ /* 0x000ea40000002500 */
[----:B------:R-:W3:Y:S01]  /*00c0*/  S2UR UR7, SR_CgaCtaId ;  /* 0x00000000000779c3 */ /* 0x000ee20000008800 */
[----:B------:R-:W-:Y:S01]  /*00d0*/  UIADD3 UR4, UPT, UPT, UR6, 0x10, URZ ;  /* 0x0000001006047890 */ /* 0x000fe2000fffe0ff */
[----:B------:R-:W2:Y:S01]  /*00e0*/  S2R R8, SR_TID.X ;  /* 0x0000000000087919 */ /* 0x000ea20000002100 */
[----:B------:R-:W-:Y:S01]  /*00f0*/  UIADD3 UR9, UPT, UPT, UR5, -0x1, URZ ;  /* 0xffffffff05097890 */ /* 0x000fe2000fffe0ff */
[----:B------:R-:W4:Y:S04]  /*0100*/  LDCU.64 UR12, c[0x0][0x358] ;  /* 0x00006b00ff0c77ac */ /* 0x000f280008000a00 */
[----:B------:R-:W5:Y:S01]  /*0110*/  LDC.64 R10, c[0x0][0x390] ;  /* 0x0000e400ff0a7b82 */ /* 0x000f620000000a00 */
[----:B------:R-:W-:-:S02]  /*0120*/  UISETP.GE.U32.AND UP0, UPT, UR9, 0x3, UPT ;  /* 0x000000030900788c */ /* 0x000fc4000bf06070 */
[----:B------:R-:W-:Y:S01]  /*0130*/  ULOP3.LUT UR10, UR5, 0x3, URZ, 0xc0, !UPT ;  /* 0x00000003050a7892 */ /* 0x000fe2000f8ec0ff */
[----:B-1----:R-:W-:-:S04]  /*0140*/  FMUL R4, R5, R5 ;  /* 0x0000000505047220 */ /* 0x002fc80000400000 */
[----:B------:R-:W-:Y:S01]  /*0150*/  FFMA R4, R5, R5, R4 ;  /* 0x0000000505047223 */ /* 0x000fe20000000004 */
[----:B---3--:R-:W-:Y:S02]  /*0160*/  ULEA UR4, UR7, UR4, 0x18 ;  /* 0x0000000407047291 */ /* 0x008fe4000f8ec0ff */
[----:B------:R-:W-:Y:S01]  /*0170*/  ULEA UR6, UR7, UR6, 0x18 ;  /* 0x0000000607067291 */ /* 0x000fe2000f8ec0ff */
[----:B0-----:R-:W-:Y:S02]  /*0180*/  LEA R3, R3, R0, 0x1 ;  /* 0x0000000003037211 */ /* 0x001fe400078e08ff */
[----:B------:R-:W-:Y:S02]  /*0190*/  R2UR UR7, R4 ;  /* 0x00000000040772ca */ /* 0x000fe400000e0000 */
[----:B------:R-:W-:Y:S01]  /*01a0*/  LEA R7, R0, UR4, 0x3 ;  /* 0x0000000400077c11 */ /* 0x000fe2000f8e18ff */
[----:B------:R-:W-:Y:S01]  /*01b0*/  UMOV UR4, URZ ;  /* 0x000000ff00047c82 */ /* 0x000fe20008000000 */
[----:B--2---:R-:W-:-:S02]  /*01c0*/  LEA R2, R23, R8, 0x1 ;  /* 0x0000000817027211 */ /* 0x004fc400078e08ff */
[----:B------:R-:W-:Y:S01]  /*01d0*/  LEA R6, R8, R7, 0x2 ;  /* 0x0000000708067211 */ /* 0x000fe200078e10ff */
[----:B------:R-:W-:Y:S01]  /*01e0*/  IMAD R7, R0, -0x4, R7 ;  /* 0xfffffffc00077824 */ /* 0x000fe200078e0207 */
[----:B------:R-:W-:Y:S01]  /*01f0*/  LEA R4, R8, UR6, 0x3 ;  /* 0x0000000608047c11 */ /* 0x000fe2000f8e18ff */
[C---:B------:R-:W-:Y:S02]  /*0200*/  IMAD R5, R3.reuse, UR8, R2 ;  /* 0x0000000803057c24 */ /* 0x040fe4000f8e0202 */
[----:B------:R-:W-:Y:S02]  /*0210*/  IMAD R3, R3, UR8, R8 ;  /* 0x0000000803037c24 */ /* 0x000fe4000f8e0208 */
[----:B-----5:R-:W-:Y:S01]  /*0220*/  IMAD.WIDE.U32 R10, R5, 0x4, R10 ;  /* 0x00000004050a7825 */ /* 0x020fe200078e000a */
[----:B------:R-:W-:-:S04]  /*0230*/  LEA R5, R0, UR6, 0x3 ;  /* 0x0000000600057c11 */ /* 0x000fc8000f8e18ff */
[----:B------:R-:W-:Y:S01]  /*0240*/  LEA R5, R8, R5, 0x2 ;  /* 0x0000000508057211 */ /* 0x000fe200078e10ff */
[----:B----4-:R-:W-:Y:S06]  /*0250*/  BRA.U !UP0, `(.L_x_0) ;  /* 0x0000000908ec7547 */ /* 0x010fec000b800000 */
[----:B------:R-:W0:Y:S01]  /*0260*/  LDC.64 R12, c[0x0][0x380] ;  /* 0x0000e000ff0c7b82 */ /* 0x000e220000000a00 */
[C---:B------:R-:W-:Y:S01]  /*0270*/  IADD3 R9, PT, PT, R0.reuse, 0x6, RZ ;  /* 0x0000000600097810 */ /* 0x040fe20007ffe0ff */
[C---:B------:R-:W-:Y:S01]  /*0280*/  VIADD R19, R0.reuse, 0x2 ;  /* 0x0000000200137836 */ /* 0x040fe20000000000 */
[C---:B------:R-:W-:Y:S01]  /*0290*/  IADD3 R17, PT, PT, R0.reuse, 0x4, RZ ;  /* 0x0000000400117810 */ /* 0x040fe20007ffe0ff */
[--C-:B------:R-:W-:Y:S01]  /*02a0*/  IMAD R22, R0, UR8, R8.reuse ;  /* 0x0000000800167c24 */ /* 0x100fe2000f8e0208 */
[----:B------:R-:W-:Y:S01]  /*02b0*/  ULOP3.LUT UR4, UR5, 0x3ffffffc, URZ, 0xc0, !UPT ;  /* 0x3ffffffc05047892 */ /* 0x000fe2000f8ec0ff */
[--C-:B------:R-:W-:Y:S01]  /*02c0*/  IMAD R16, R9, UR8, R8.reuse ;  /* 0x0000000809107c24 */ /* 0x100fe2000f8e0208 */
[----:B------:R-:W-:Y:S01]  /*02d0*/  MOV R25, R3 ;  /* 0x0000000300197202 */ /* 0x000fe20000000f00 */
[----:B------:R-:W1:Y:S01]  /*02e0*/  LDC.64 R14, c[0x0][0x388] ;  /* 0x0000e200ff0e7b82 */ /* 0x000e620000000a00 */
[--C-:B------:R-:W-:Y:S01]  /*02f0*/  IMAD R18, R17, UR8, R8.reuse ;  /* 0x0000000811127c24 */ /* 0x100fe2000f8e0208 */
[----:B------:R-:W2:Y:S01]  /*0300*/  LDCU UR6, c[0x0][0x398] ;  /* 0x00007300ff0677ac */ /* 0x000ea20008000800 */
[----:B------:R-:W-:Y:S01]  /*0310*/  IMAD R20, R19, UR8, R8 ;  /* 0x0000000813147c24 */ /* 0x000fe2000f8e0208 */
[----:B------:R-:W-:-:S02]  /*0320*/  LEA R8, R23, R22, 0x1 ;  /* 0x0000001617087211 */ /* 0x000fc400078e08ff */
[C---:B------:R-:W-:Y:S01]  /*0330*/  LEA R9, R23.reuse, R16, 0x1 ;  /* 0x0000001017097211 */ /* 0x040fe200078e08ff */
[----:B------:R-:W-:Y:S01]  /*0340*/  UIADD3 UR9, UPT, UPT, -UR4, URZ, URZ ;  /* 0x000000ff04097290 */ /* 0x000fe2000fffe1ff */
[C---:B------:R-:W-:Y:S02]  /*0350*/  LEA R21, R23.reuse, R18, 0x1 ;  /* 0x0000001217157211 */ /* 0x040fe400078e08ff */
[----:B------:R-:W-:-:S09]  /*0360*/  LEA R23, R23, R20, 0x1 ;  /* 0x0000001417177211 */ /* 0x000fd200078e08ff */
.L_x_9:
[----:B0-----:R-:W-:-:S04]  /*0370*/  IMAD.WIDE.U32 R18, R25, 0x4, R12 ;  /* 0x0000000419127825 */ /* 0x001fc800078e000c */
[----:B-1-3--:R-:W-:Y:S02]  /*0380*/  IMAD.WIDE.U32 R16, R8, 0x4, R14 ;  /* 0x0000000408107825 */ /* 0x00afe400078e000e */
[----:B------:R-:W3:Y:S04]  /*0390*/  LDG.E R18, desc[UR12][R18.64] ;  /* 0x0000000c12127981 */ /* 0x000ee8000c1e1900 */
[----:B------:R-:W4:Y:S01]  /*03a0*/  LDG.E R17, desc[UR12][R16.64] ;  /* 0x0000000c10117981 */ /* 0x000f22000c1e1900 */
[----:B------:R-:W0:Y:S01]  /*03b0*/  MUFU.RCP R22, UR7 ;  /* 0x0000000700167d08 */ /* 0x000e220008001000 */
[----:B------:R-:W-:Y:S01]  /*03c0*/  MOV R29, UR7 ;  /* 0x00000007001d7c02 */ /* 0x000fe20008000f00 */
[----:B------:R-:W-:Y:S01]  /*03d0*/  BSSY.RECONVERGENT B0, `(.L_x_1) ;  /* 0x0000013000007945 */ /* 0x000fe20003800200 */
[----:B---3--:R-:W-:Y:S04]  /*03e0*/  STS [R5], R18 ;  /* 0x0000001205007388 */ /* 0x008fe80000000800 */
[----:B----4-:R-:W-:Y:S01]  /*03f0*/  STS [R6], R17 ;  /* 0x0000001106007388 */ /* 0x010fe20000000800 */
[----:B------:R-:W-:Y:S06]  /*0400*/  BAR.SYNC.DEFER_BLOCKING 0x0 ;  /* 0x0000000000007b1d */ /* 0x000fec0000010000 */
[----:B------:R-:W-:Y:S04]  /*0410*/  LDS R20, [R4+0x4] ;  /* 0x0000040004147984 */ /* 0x000fe80000000800 */
[----:B------:R-:W1:Y:S02]  /*0420*/  LDS R27, [R7+0x8] ;  /* 0x00000800071b7984 */ /* 0x000e640000000800 */
[----:B-1----:R-:W-:Y:S01]  /*0430*/  FADD R20, R20, R27 ;  /* 0x0000001b14147221 */ /* 0x002fe20000000000 */
[----:B0-----:R-:W-:-:S03]  /*0440*/  FFMA R27, R22, -R29, 1 ;  /* 0x3f800000161b7423 */ /* 0x001fc6000000081d */
[----:B------:R-:W-:Y:S01]  /*0450*/  FMUL R16, R20, -R20 ;  /* 0x8000001414107220 */ /* 0x000fe20000400000 */
[----:B------:R-:W-:-:S03]  /*0460*/  FFMA R27, R22, R27, R22 ;  /* 0x0000001b161b7223 */ /* 0x000fc60000000016 */
[----:B------:R-:W0:Y:S01]  /*0470*/  FCHK P0, R16, UR7 ;  /* 0x0000000710007d02 */ /* 0x000e220008000000 */
[----:B------:R-:W-:-:S04]  /*0480*/  FFMA R17, R16, R27, RZ ;  /* 0x0000001b10117223 */ /* 0x000fc800000000ff */
[----:B------:R-:W-:-:S04]  /*0490*/  FFMA R18, R17, -UR7, R16 ;  /* 0x8000000711127c23 */ /* 0x000fc80008000010 */
[----:B------:R-:W-:Y:S01]  /*04a0*/  FFMA R17, R27, R18, R17 ;  /* 0x000000121b117223 */ /* 0x000fe20000000011 */
[----:B0-----:R-:W-:Y:S06]  /*04b0*/  @!P0 BRA `(.L_x_2) ;  /* 0x0000000000108947 */ /* 0x001fec0003800000 */
[----:B------:R-:W-:Y:S01]  /*04c0*/  IMAD.U32 R17, RZ, RZ, UR7 ;  /* 0x00000007ff117e24 */ /* 0x000fe2000f8e00ff */
[----:B------:R-:W-:-:S07]  /*04d0*/  MOV R18, 0x4f0 ;  /* 0x000004f000127802 */ /* 0x000fce0000000f00 */
[----:B--2---:R-:W-:Y:S05]  /*04e0*/  CALL.REL.NOINC `($__internal_0_$__cuda_sm3x_div_rn_noftz_f32_slowpath) ;  /* 0x0000001000987944 */ /* 0x004fea0003c00000 */
[----:B------:R-:W-:-:S07]  /*04f0*/  MOV R17, R19 ;  /* 0x0000001300117202 */ /* 0x000fce0000000f00 */
.L_x_2:
[----:B--2---:R-:W-:Y:S05]  /*0500*/  BSYNC.RECONVERGENT B0 ;  /* 0x0000000000007941 */ /* 0x004fea0003800200 */
.L_x_1:
[----:B------:R-:W-:Y:S01]  /*0510*/  HFMA2 R16, -RZ, RZ, 0.96630859375, -0.0022525787353515625 ;  /* 0x3bbb989dff107431 */ /* 0x000fe200000001ff */
[----:B------:R-:W-:-:S04]  /*0520*/  MOV R19, 0x437c0000 ;  /* 0x437c000000137802 */ /* 0x000fc80000000f00 */
[----:B------:R-:W-:-:S04]  /*0530*/  FFMA.SAT R16, R17, R16, 0.5 ;  /* 0x3f00000011107423 */ /* 0x000fc80000002010 */
[----:B------:R-:W-:Y:S01]  /*0540*/  FFMA.RM R16, R16, R19, 12582913 ;  /* 0x4b40000110107423 */ /* 0x000fe20000004013 */
[----:B------:R-:W-:-:S03]  /*0550*/  IADD3 R19, PT, PT, R25, 0x2, RZ ;  /* 0x0000000219137810 */ /* 0x000fc60007ffe0ff */
[C---:B------:R-:W-:Y:S01]  /*0560*/  FADD R18, R16.reuse, -12583039 ;  /* 0xcb40007f10127421 */ /* 0x040fe20000000000 */
[----:B------:R-:W-:-:S03]  /*0570*/  SHF.L.U32 R16, R16, 0x17, RZ ;  /* 0x0000001710107819 */ /* 0x000fc600000006ff */
[----:B------:R-:W-:-:S04]  /*0580*/  FFMA R18, R17, 1.4426950216293334961, -R18 ;  /* 0x3fb8aa3b11127823 */ /* 0x000fc80000000812 */
[----:B------:R-:W-:Y:S01]  /*0590*/  FFMA R20, R17, 1.925963033500011079e-08, R18 ;  /* 0x32a5706011147823 */ /* 0x000fe20000000012 */
[----:B------:R-:W-:-:S03]  /*05a0*/  IMAD.WIDE.U32 R18, R19, 0x4, R12 ;  /* 0x0000000413127825 */ /* 0x000fc600078e000c */
[----:B------:R-:W0:Y:S02]  /*05b0*/  MUFU.EX2 R17, R20 ;  /* 0x0000001400117308 */ /* 0x000e240000000800 */
[----:B0-----:R-:W-:Y:S01]  /*05c0*/  FMUL R27, R16, R17 ;  /* 0x00000011101b7220 */ /* 0x001fe20000400000 */
[----:B------:R-:W-:-:S04]  /*05d0*/  IMAD.WIDE.U32 R16, R23, 0x4, R14 ;  /* 0x0000000417107825 */ /* 0x000fc800078e000e */
[----:B------:R0:W-:Y:S01]  /*05e0*/  STG.E desc[UR12][R10.64], R27 ;  /* 0x0000001b0a007986 */ /* 0x0001e2000c10190c */
[----:B------:R-:W-:Y:S06]  /*05f0*/  BAR.SYNC.DEFER_BLOCKING 0x0 ;  /* 0x0000000000007b1d */ /* 0x000fec0000010000 */
[----:B------:R-:W2:Y:S04]  /*0600*/  LDG.E R18, desc[UR12][R18.64] ;  /* 0x0000000c12127981 */ /* 0x000ea8000c1e1900 */
[----:B------:R1:W3:Y:S01]  /*0610*/  LDG.E R17, desc[UR12][R16.64] ;  /* 0x0000000c10117981 */ /* 0x0002e2000c1e1900 */
[----:B------:R-:W0:Y:S01]  /*0620*/  MUFU.RCP R22, UR7 ;  /* 0x0000000700167d08 */ /* 0x000e220008001000 */
[----:B------:R-:W-:Y:S01]  /*0630*/  MOV R24, UR7 ;  /* 0x0000000700187c02 */ /* 0x000fe20008000f00 */
[----:B------:R-:W-:Y:S04]  /*0640*/  BSSY.RECONVERGENT B0, `(.L_x_3) ;  /* 0x0000014000007945 */ /* 0x000fe80003800200 */
[----:B0-----:R-:W-:-:S04]  /*0650*/  FFMA R27, R22, -R24, 1 ;  /* 0x3f800000161b7423 */ /* 0x001fc80000000818 */
[----:B-1----:R-:W-:Y:S01]  /*0660*/  FFMA R16, R22, R27, R22 ;  /* 0x0000001b16107223 */ /* 0x002fe20000000016 */
[----:B--2---:R-:W-:Y:S04]  /*0670*/  STS [R5], R18 ;  /* 0x0000001205007388 */ /* 0x004fe80000000800 */
[----:B---3--:R-:W-:Y:S01]  /*0680*/  STS [R6], R17 ;  /* 0x0000001106007388 */ /* 0x008fe20000000800 */
[----:B------:R-:W-:Y:S06]  /*0690*/  BAR.SYNC.DEFER_BLOCKING 0x0 ;  /* 0x0000000000007b1d */ /* 0x000fec0000010000 */
[----:B------:R-:W-:Y:S04]  /*06a0*/  LDS R20, [R4+0x4] ;  /* 0x0000040004147984 */ /* 0x000fe80000000800 */
[----:B------:R-:W0:Y:S02]  /*06b0*/  LDS R29, [R7+0x8] ;  /* 0x00000800071d7984 */ /* 0x000e240000000800 */
[----:B0-----:R-:W-:-:S04]  /*06c0*/  FADD R20, R20, R29 ;  /* 0x0000001d14147221 */ /* 0x001fc80000000000 */
[----:B------:R-:W-:-:S04]  /*06d0*/  FMUL R19, R20, -R20 ;  /* 0x8000001414137220 */ /* 0x000fc80000400000 */
[----:B------:R-:W0:Y:S01]  /*06e0*/  FCHK P0, R19, UR7 ;  /* 0x0000000713007d02 */ /* 0x000e220008000000 */
[----:B------:R-:W-:-:S04]  /*06f0*/  FFMA R18, R16, R19, RZ ;  /* 0x0000001310127223 */ /* 0x000fc800000000ff */
[----:B------:R-:W-:-:S04]  /*0700*/  FFMA R17, R18, -UR7, R19 ;  /* 0x8000000712117c23 */ /* 0x000fc80008000013 */
[----:B------:R-:W-:Y:S01]  /*0710*/  FFMA R16, R16, R17, R18 ;  /* 0x0000001110107223 */ /* 0x000fe20000000012 */
[----:B0-----:R-:W-:Y:S06]  /*0720*/  @!P0 BRA `(.L_x_4) ;  /* 0x0000000000148947 */ /* 0x001fec0003800000 */
[----:B------:R-:W-:Y:S01]  /*0730*/  IMAD.MOV.U32 R16, RZ, RZ, R19 ;  /* 0x000000ffff107224 */ /* 0x000fe200078e0013 */
[----:B------:R-:W-:Y:S02]  /*0740*/  MOV R17, UR7 ;  /* 0x0000000700117c02 */ /* 0x000fe40008000f00 */
[----:B------:R-:W-:-:S07]  /*0750*/  MOV R18, 0x770 ;  /* 0x0000077000127802 */ /* 0x000fce0000000f00 */
[----:B------:R-:W-:Y:S05]  /*0760*/  CALL.REL.NOINC `($__internal_0_$__cuda_sm3x_div_rn_noftz_f32_slowpath) ;  /* 0x0000000c00f87944 */ /* 0x000fea0003c00000 */
[----:B------:R-:W-:-:S07]  /*0770*/  MOV R16, R19 ;  /* 0x0000001300107202 */ /* 0x000fce0000000f00 */
.L_x_4:
[----:B------:R-:W-:Y:S05]  /*0780*/  BSYNC.RECONVERGENT B0 ;  /* 0x0000000000007941 */ /* 0x000fea0003800200 */
.L_x_3:
[----:B------:R-:W-:Y:S01]  /*0790*/  HFMA2 R17, -RZ, RZ, 0.96630859375, -0.0022525787353515625 ;  /* 0x3bbb989dff117431 */ /* 0x000fe200000001ff */
[----:B------:R-:W-:-:S04]  /*07a0*/  MOV R18, 0x437c0000 ;  /* 0x437c000000127802 */ /* 0x000fc80000000f00 */
[----:B------:R-:W-:-:S04]  /*07b0*/  FFMA.SAT R17, R16, R17, 0.5 ;  /* 0x3f00000010117423 */ /* 0x000fc80000002011 */
[----:B------:R-:W-:-:S04]  /*07c0*/  FFMA.RM R17, R17, R18, 12582913 ;  /* 0x4b40000111117423 */ /* 0x000fc80000004012 */
[C---:B------:R-:W-:Y:S01]  /*07d0*/  FADD R19, R17.reuse, -12583039 ;  /* 0xcb40007f11137421 */ /* 0x040fe20000000000 */
[----:B------:R-:W-:-:S03]  /*07e0*/  SHF.L.U32 R17, R17, 0x17, RZ ;  /* 0x0000001711117819 */ /* 0x000fc600000006ff */
[----:B------:R-:W-:-:S04]  /*07f0*/  FFMA R19, R16, 1.4426950216293334961, -R19 ;  /* 0x3fb8aa3b10137823 */ /* 0x000fc80000000813 */
[----:B------:R-:W-:Y:S01]  /*0800*/  FFMA R20, R16, 1.925963033500011079e-08, R19 ;  /* 0x32a5706010147823 */ /* 0x000fe20000000013 */
[----:B------:R-:W-:-:S05]  /*0810*/  IADD3 R19, PT, PT, R25, 0x4, RZ ;  /* 0x0000000419137810 */ /* 0x000fca0007ffe0ff */
[----:B------:R-:W0:Y:S02]  /*0820*/  MUFU.EX2 R20, R20 ;  /* 0x0000001400147308 */ /* 0x000e240000000800 */
[----:B0-----:R-:W-:Y:S01]  /*0830*/  FMUL R27, R17, R20 ;  /* 0x00000014111b7220 */ /* 0x001fe20000400000 */
[----:B------:R-:W-:-:S04]  /*0840*/  IMAD.WIDE.U32 R16, R19, 0x4, R12 ;  /* 0x0000000413107825 */ /* 0x000fc800078e000c */
[----:B------:R0:W-:Y:S01]  /*0850*/  STG.E desc[UR12][R10.64], R27 ;  /* 0x0000001b0a007986 */ /* 0x0001e2000c10190c */
[----:B------:R-:W-:Y:S01]  /*0860*/  IMAD.WIDE.U32 R18, R21, 0x4, R14 ;  /* 0x0000000415127825 */ /* 0x000fe200078e000e */
[----:B------:R-:W-:Y:S06]  /*0870*/  BAR.SYNC.DEFER_BLOCKING 0x0 ;  /* 0x0000000000007b1d */ /* 0x000fec0000010000 */
[----:B------:R1:W2:Y:S04]  /*0880*/  LDG.E R22, desc[UR12][R16.64] ;  /* 0x0000000c10167981 */ /* 0x0002a8000c1e1900 */
[----:B------:R-:W3:Y:S01]  /*0890*/  LDG.E R19, desc[UR12][R18.64] ;  /* 0x0000000c12137981 */ /* 0x000ee2000c1e1900 */
[----:B------:R-:W0:Y:S01]  /*08a0*/  MUFU.RCP R24, UR7 ;  /* 0x0000000700187d08 */ /* 0x000e220008001000 */
[----:B------:R-:W-:Y:S01]  /*08b0*/  IMAD.U32 R26, RZ, RZ, UR7 ;  /* 0x00000007ff1a7e24 */ /* 0x000fe2000f8e00ff */
[----:B------:R-:W-:Y:S03]  /*08c0*/  BSSY.RECONVERGENT B0, `(.L_x_5) ;  /* 0x0000014000007945 */ /* 0x000fe60003800200 */
        /* <DEDUP_REMOVED lines=14> */
[----:B------:R-:W-:Y:S02]  /*09b0*/  MOV R16, R17 ;  /* 0x0000001100107202 */ /* 0x000fe40000000f00 */
[----:B------:R-:W-:Y:S02]  /*09c0*/  MOV R17, UR7 ;  /* 0x0000000700117c02 */ /* 0x000fe40008000f00 */
[----:B------:R-:W-:-:S07]  /*09d0*/  MOV R18, 0x9f0 ;  /* 0x000009f000127802 */ /* 0x000fce0000000f00 */
[----:B------:R-:W-:Y:S05]  /*09e0*/  CALL.REL.NOINC `($__internal_0_$__cuda_sm3x_div_rn_noftz_f32_slowpath) ;  /* 0x0000000c00587944 */ /* 0x000fea0003c00000 */
[----:B------:R-:W-:-:S07]  /*09f0*/  MOV R16, R19 ;  /* 0x0000001300107202 */ /* 0x000fce0000000f00 */
.L_x_6:
[----:B------:R-:W-:Y:S05]  /*0a00*/  BSYNC.RECONVERGENT B0 ;  /* 0x0000000000007941 */ /* 0x000fea0003800200 */
.L_x_5:
        /* <DEDUP_REMOVED lines=8> */
[----:B------:R-:W-:-:S05]  /*0a90*/  VIADD R19, R25, 0x6 ;  /* 0x0000000619137836 */ /* 0x000fca0000000000 */
        /* <DEDUP_REMOVED lines=30> */
.L_x_8:
[----:B------:R-:W-:Y:S05]  /*0c80*/  BSYNC.RECONVERGENT B0 ;  /* 0x0000000000007941 */ /* 0x000fea0003800200 */
.L_x_7:
[----:B------:R-:W-:Y:S01]  /*0c90*/  HFMA2 R17, -RZ, RZ, 0.96630859375, -0.0022525787353515625 ;  /* 0x3bbb989dff117431 */ /* 0x000fe200000001ff */
[----:B------:R-:W-:Y:S01]  /*0ca0*/  MOV R18, 0x437c0000 ;  /* 0x437c000000127802 */ /* 0x000fe20000000f00 */
[----:B------:R-:W-:Y:S01]  /*0cb0*/  UIADD3 UR9, UPT, UPT, UR9, 0x4, URZ ;  /* 0x0000000409097890 */ /* 0x000fe2000fffe0ff */
[----:B------:R-:W-:Y:S01]  /*0cc0*/  IADD3 R25, PT, PT, R25, 0x8, RZ ;  /* 0x0000000819197810 */ /* 0x000fe20007ffe0ff */
[----:B------:R-:W-:Y:S02]  /*0cd0*/  UMOV UR8, UR6 ;  /* 0x0000000600087c82 */ /* 0x000fe40008000000 */
[----:B------:R-:W-:Y:S01]  /*0ce0*/  UISETP.NE.AND UP0, UPT, UR9, URZ, UPT ;  /* 0x000000ff0900728c */ /* 0x000fe2000bf05270 */
[----:B------:R-:W-:-:S04]  /*0cf0*/  FFMA.SAT R17, R16, R17, 0.5 ;  /* 0x3f00000010117423 */ /* 0x000fc80000002011 */
[----:B------:R-:W-:Y:S01]  /*0d00*/  FFMA.RM R17, R17, R18, 12582913 ;  /* 0x4b40000111117423 */ /* 0x000fe20000004012 */
[----:B------:R-:W-:-:S03]  /*0d10*/  MOV R18, UR8 ;  /* 0x0000000800127c02 */ /* 0x000fc60008000f00 */
[C---:B------:R-:W-:Y:S01]  /*0d20*/  FADD R19, R17.reuse, -12583039 ;  /* 0xcb40007f11137421 */ /* 0x040fe20000000000 */
[----:B------:R-:W-:Y:S01]  /*0d30*/  IMAD.SHL.U32 R17, R17, 0x800000, RZ ;  /* 0x0080000011117824 */ /* 0x000fe200078e00ff */
[----:B------:R-:W-:Y:S02]  /*0d40*/  LEA R23, R18, R23, 0x3 ;  /* 0x0000001712177211 */ /* 0x000fe400078e18ff */
[----:B------:R-:W-:-:S04]  /*0d50*/  FFMA R19, R16, 1.4426950216293334961, -R19 ;  /* 0x3fb8aa3b10137823 */ /* 0x000fc80000000813 */
[----:B------:R-:W-:-:S04]  /*0d60*/  FFMA R19, R16, 1.925963033500011079e-08, R19 ;  /* 0x32a5706010137823 */ /* 0x000fc80000000013 */
[----:B------:R0:W1:Y:S02]  /*0d70*/  MUFU.EX2 R16, R19 ;  /* 0x0000001300107308 */ /* 0x0000640000000800 */
[----:B0-----:R-:W-:-:S05]  /*0d80*/  MOV R19, UR8 ;  /* 0x0000000800137c02 */ /* 0x001fca0008000f00 */
[----:B------:R-:W-:Y:S02]  /*0d90*/  IMAD R8, R19, 0x8, R8 ;  /* 0x0000000813087824 */ /* 0x000fe400078e0208 */
[----:B-1----:R-:W-:Y:S01]  /*0da0*/  FMUL R17, R17, R16 ;  /* 0x0000001011117220 */ /* 0x002fe20000400000 */
[----:B------:R-:W-:-:S04]  /*0db0*/  MOV R16, UR8 ;  /* 0x0000000800107c02 */ /* 0x000fc80008000f00 */
[----:B------:R3:W-:Y:S01]  /*0dc0*/  STG.E desc[UR12][R10.64], R17 ;  /* 0x000000110a007986 */ /* 0x0007e2000c10190c */
[C---:B------:R-:W-:Y:S02]  /*0dd0*/  LEA R9, R16.reuse, R9, 0x3 ;  /* 0x0000000910097211 */ /* 0x040fe400078e18ff */
[----:B------:R-:W-:Y:S01]  /*0de0*/  LEA R21, R16, R21, 0x3 ;  /* 0x0000001510157211 */ /* 0x000fe200078e18ff */
[----:B------:R-:W-:Y:S06]  /*0df0*/  BAR.SYNC.DEFER_BLOCKING 0x0 ;  /* 0x0000000000007b1d */ /* 0x000fec0000010000 */
[----:B------:R-:W-:Y:S05]  /*0e00*/  BRA.U UP0, `(.L_x_9) ;  /* 0xfffffff500587547 */ /* 0x000fea000b83ffff */
.L_x_0:
[----:B------:R-:W-:-:S13]  /*0e10*/  ISETP.NE.AND P0, PT, RZ, UR10, PT ;  /* 0x0000000aff007c0c */ /* 0x000fda000bf05270 */
[----:B------:R-:W-:Y:S05]  /*0e20*/  @!P0 EXIT ;  /* 0x000000000000894d */ /* 0x000fea0003800000 */
[----:B------:R-:W-:-:S09]  /*0e30*/  UISETP.NE.AND UP0, UPT, UR10, 0x1, UPT ;  /* 0x000000010a00788c */ /* 0x000fd2000bf05270 */
[----:B------:R-:W-:Y:S05]  /*0e40*/  BRA.U !UP0, `(.L_x_10) ;  /* 0x0000000508747547 */ /* 0x000fea000b800000 */
[----:B---3--:R-:W0:Y:S01]  /*0e50*/  LDC.64 R16, c[0x0][0x380] ;  /* 0x0000e000ff107b82 */ /* 0x008e220000000a00 */
[----:B------:R-:W-:Y:S02]  /*0e60*/  MOV R9, UR4 ;  /* 0x0000000400097c02 */ /* 0x000fe40008000f00 */
[----:B------:R-:W-:Y:S02]  /*0e70*/  MOV R12, UR4 ;  /* 0x00000004000c7c02 */ /* 0x000fe40008000f00 */
[----:B------:R-:W-:Y:S02]  /*0e80*/  LEA R9, R9, R0, 0x1 ;  /* 0x0000000009097211 */ /* 0x000fe400078e08ff */
[----:B------:R-:W-:Y:S01]  /*0e90*/  LEA R12, R12, R3, 0x1 ;  /* 0x000000030c0c7211 */ /* 0x000fe200078e08ff */
[----:B------:R-:W1:Y:S02]  /*0ea0*/  LDC.64 R14, c[0x0][0x388] ;  /* 0x0000e200ff0e7b82 */ /* 0x000e640000000a00 */
[----:B------:R-:W-:-:S02]  /*0eb0*/  IMAD R13, R9, UR8, R2 ;  /* 0x00000008090d7c24 */ /* 0x000fc4000f8e0202 */
[----:B0-----:R-:W-:-:S06]  /*0ec0*/  IMAD.WIDE.U32 R16, R12, 0x4, R16 ;  /* 0x000000040c107825 */ /* 0x001fcc00078e0010 */
[----:B------:R-:W2:Y:S01]  /*0ed0*/  LDG.E R16, desc[UR12][R16.64] ;  /* 0x0000000c10107981 */ /* 0x000ea2000c1e1900 */
[----:B-1----:R-:W-:-:S06]  /*0ee0*/  IMAD.WIDE.U32 R14, R13, 0x4, R14 ;  /* 0x000000040d0e7825 */ /* 0x002fcc00078e000e */
[----:B------:R-:W3:Y:S01]  /*0ef0*/  LDG.E R15, desc[UR12][R14.64] ;  /* 0x0000000c0e0f7981 */ /* 0x000ee2000c1e1900 */
[----:B------:R-:W0:Y:S01]  /*0f00*/  MUFU.RCP R18, UR7 ;  /* 0x0000000700127d08 */ /* 0x000e220008001000 */
[----:B------:R-:W-:Y:S01]  /*0f10*/  MOV R19, UR7 ;  /* 0x0000000700137c02 */ /* 0x000fe20008000f00 */
[----:B------:R-:W-:Y:S04]  /*0f20*/  BSSY.RECONVERGENT B0, `(.L_x_11) ;  /* 0x0000014000007945 */ /* 0x000fe80003800200 */
[----:B0-----:R-:W-:Y:S01]  /*0f30*/  FFMA R19, R18, -R19, 1 ;  /* 0x3f80000012137423 */ /* 0x001fe20000000813 */
        /* <DEDUP_REMOVED lines=8> */
[----:B------:R-:W-:-:S04]  /*0fc0*/  FFMA R8, R18, R19, R18 ;  /* 0x0000001312087223 */ /* 0x000fc80000000012 */
        /* <DEDUP_REMOVED lines=9> */
.L_x_12:
[----:B------:R-:W-:Y:S05]  /*1060*/  BSYNC.RECONVERGENT B0 ;  /* 0x0000000000007941 */ /* 0x000fea0003800200 */
.L_x_11:
[----:B------:R-:W-:Y:S01]  /*1070*/  HFMA2 R13, -RZ, RZ, 0.96630859375, -0.0022525787353515625 ;  /* 0x3bbb989dff0d7431 */ /* 0x000fe200000001ff */
[----:B------:R-:W-:Y:S01]  /*1080*/  MOV R14, 0x437c0000 ;  /* 0x437c0000000e7802 */ /* 0x000fe20000000f00 */
[----:B------:R-:W0:Y:S01]  /*1090*/  LDC.64 R16, c[0x0][0x380] ;  /* 0x0000e000ff107b82 */ /* 0x000e220000000a00 */
[----:B------:R-:W1:Y:S01]  /*10a0*/  LDCU UR6, c[0x0][0x398] ;  /* 0x00007300ff0677ac */ /* 0x000e620008000800 */
[----:B------:R-:W-:Y:S01]  /*10b0*/  IADD3 R21, PT, PT, R9, 0x2, RZ ;  /* 0x0000000209157810 */ /* 0x000fe20007ffe0ff */
[----:B------:R-:W-:Y:S02]  /*10c0*/  VIADD R9, R12, 0x2 ;  /* 0x000000020c097836 */ /* 0x000fe40000000000 */
[----:B------:R-:W-:-:S04]  /*10d0*/  FFMA.SAT R13, R8, R13, 0.5 ;  /* 0x3f000000080d7423 */ /* 0x000fc8000000200d */
[----:B------:R-:W-:-:S04]  /*10e0*/  FFMA.RM R13, R13, R14, 12582913 ;  /* 0x4b4000010d0d7423 */ /* 0x000fc8000000400e */
[C---:B------:R-:W-:Y:S01]  /*10f0*/  FADD R15, R13.reuse, -12583039 ;  /* 0xcb40007f0d0f7421 */ /* 0x040fe20000000000 */
[----:B------:R-:W-:Y:S01]  /*1100*/  SHF.L.U32 R13, R13, 0x17, RZ ;  /* 0x000000170d0d7819 */ /* 0x000fe200000006ff */
[----:B-1----:R-:W-:Y:S02]  /*1110*/  IMAD R21, R21, UR6, R2 ;  /* 0x0000000615157c24 */ /* 0x002fe4000f8e0202 */
[C---:B------:R-:W-:Y:S02]  /*1120*/  FFMA R19, R8.reuse, 1.4426950216293334961, -R15 ;  /* 0x3fb8aa3b08137823 */ /* 0x040fe4000000080f */
[----:B------:R-:W1:Y:S02]  /*1130*/  LDC.64 R14, c[0x0][0x388] ;  /* 0x0000e200ff0e7b82 */ /* 0x000e640000000a00 */
[----:B------:R-:W-:Y:S01]  /*1140*/  FFMA R19, R8, 1.925963033500011079e-08, R19 ;  /* 0x32a5706008137823 */ /* 0x000fe20000000013 */
[----:B0-----:R-:W-:-:S03]  /*1150*/  IMAD.WIDE.U32 R16, R9, 0x4, R16 ;  /* 0x0000000409107825 */ /* 0x001fc600078e0010 */
[----:B------:R-:W0:Y:S02]  /*1160*/  MUFU.EX2 R8, R19 ;  /* 0x0000001300087308 */ /* 0x000e240000000800 */
[----:B0-----:R-:W-:Y:S01]  /*1170*/  FMUL R13, R13, R8 ;  /* 0x000000080d0d7220 */ /* 0x001fe20000400000 */
[----:B-1----:R-:W-:-:S04]  /*1180*/  IMAD.WIDE.U32 R14, R21, 0x4, R14 ;  /* 0x00000004150e7825 */ /* 0x002fc800078e000e */
[----:B------:R0:W-:Y:S01]  /*1190*/  STG.E desc[UR12][R10.64], R13 ;  /* 0x0000000d0a007986 */ /* 0x0001e2000c10190c */
[----:B------:R-:W-:Y:S06]  /*11a0*/  BAR.SYNC.DEFER_BLOCKING 0x0 ;  /* 0x0000000000007b1d */ /* 0x000fec0000010000 */
[----:B------:R-:W2:Y:S04]  /*11b0*/  LDG.E R16, desc[UR12][R16.64] ;  /* 0x0000000c10107981 */ /* 0x000ea8000c1e1900 */
        /* <DEDUP_REMOVED lines=11> */
[----:B------:R-:W-:Y:S01]  /*1270*/  FMUL R9, R8, -R8 ;  /* 0x8000000808097220 */ /* 0x000fe20000400000 */
[----:B------:R-:W-:-:S03]  /*1280*/  FFMA R8, R12, R13, R12 ;  /* 0x0000000d0c087223 */ /* 0x000fc6000000000c */
        /* <DEDUP_REMOVED lines=10> */
.L_x_14:
[----:B------:R-:W-:Y:S05]  /*1330*/  BSYNC.RECONVERGENT B0 ;  /* 0x0000000000007941 */ /* 0x000fea0003800200 */
.L_x_13:
[----:B------:R-:W-:Y:S01]  /*1340*/  HFMA2 R9, -RZ, RZ, 0.96630859375, -0.0022525787353515625 ;  /* 0x3bbb989dff097431 */ /* 0x000fe200000001ff */
[----:B------:R-:W-:Y:S01]  /*1350*/  MOV R12, 0x437c0000 ;  /* 0x437c0000000c7802 */ /* 0x000fe20000000f00 */
[----:B------:R-:W-:-:S04]  /*1360*/  ULEA UR4, UR4, -UR4, 0x1 ;  /* 0x8000000404047291 */ /* 0x000fc8000f8e08ff */
[----:B------:R-:W-:Y:S01]  /*1370*/  UIADD3 UR4, UPT, UPT, UR4, 0x2, URZ ;  /* 0x0000000204047890 */ /* 0x000fe2000fffe0ff */
[----:B------:R-:W-:-:S04]  /*1380*/  FFMA.SAT R9, R8, R9, 0.5 ;  /* 0x3f00000008097423 */ /* 0x000fc80000002009 */
[----:B------:R-:W-:-:S04]  /*1390*/  FFMA.RM R9, R9, R12, 12582913 ;  /* 0x4b40000109097423 */ /* 0x000fc8000000400c */
[C---:B------:R-:W-:Y:S01]  /*13a0*/  FADD R13, R9.reuse, -12583039 ;  /* 0xcb40007f090d7421 */ /* 0x040fe20000000000 */
[----:B------:R-:W-:-:S03]  /*13b0*/  IMAD.SHL.U32 R9, R9, 0x800000, RZ ;  /* 0x0080000009097824 */ /* 0x000fc600078e00ff */
[----:B------:R-:W-:-:S04]  /*13c0*/  FFMA R13, R8, 1.4426950216293334961, -R13 ;  /* 0x3fb8aa3b080d7823 */ /* 0x000fc8000000080d */
[----:B------:R-:W-:-:S04]  /*13d0*/  FFMA R13, R8, 1.925963033500011079e-08, R13 ;  /* 0x32a57060080d7823 */ /* 0x000fc8000000000d */
[----:B------:R-:W0:Y:S02]  /*13e0*/  MUFU.EX2 R8, R13 ;  /* 0x0000000d00087308 */ /* 0x000e240000000800 */
[----:B0-----:R-:W-:-:S05]  /*13f0*/  FMUL R9, R9, R8 ;  /* 0x0000000809097220 */ /* 0x001fca0000400000 */
[----:B------:R0:W-:Y:S01]  /*1400*/  STG.E desc[UR12][R10.64], R9 ;  /* 0x000000090a007986 */ /* 0x0001e2000c10190c */
[----:B------:R-:W-:Y:S06]  /*1410*/  BAR.SYNC.DEFER_BLOCKING 0x0 ;  /* 0x0000000000007b1d */ /* 0x000fec0000010000 */
.L_x_10:
[----:B------:R-:W-:-:S04]  /*1420*/  ULOP3.LUT UR6, UR5, 0x1, URZ, 0xc0, !UPT ;  /* 0x0000000105067892 */ /* 0x000fc8000f8ec0ff */
[----:B------:R-:W-:-:S06]  /*1430*/  UISETP.NE.U32.AND UP0, UPT, UR6, 0x1, UPT ;  /* 0x000000010600788c */ /* 0x000fcc000bf05070 */
[----:B------:R-:W-:-:S13]  /*1440*/  PLOP3.LUT P0, PT, PT, PT, UP0, 0x80, 0x8 ;  /* 0x000000000008781c */ /* 0x000fda0003f0f008 */
[----:B------:R-:W-:Y:S05]  /*1450*/  @P0 EXIT ;  /* 0x000000000000094d */ /* 0x000fea0003800000 */
[----:B------:R-:W1:Y:S01]  /*1460*/  LDC.64 R12, c[0x0][0x380] ;  /* 0x0000e000ff0c7b82 */ /* 0x000e620000000a00 */
[----:B------:R-:W2:Y:S01]  /*1470*/  LDCU UR5, c[0x0][0x398] ;  /* 0x00007300ff0577ac */ /* 0x000ea20008000800 */
[----:B------:R-:W-:Y:S02]  /*1480*/  MOV R15, UR4 ;  /* 0x00000004000f7c02 */ /* 0x000fe40008000f00 */
[----:B------:R-:W-:Y:S02]  /*1490*/  MOV R14, UR4 ;  /* 0x00000004000e7c02 */ /* 0x000fe40008000f00 */
[----:B------:R-:W-:Y:S02]  /*14a0*/  LEA R15, R15, R0, 0x1 ;  /* 0x000000000f0f7211 */ /* 0x000fe400078e08ff */
[----:B0-----:R-:W0:Y:S01]  /*14b0*/  LDC.64 R8, c[0x0][0x388] ;  /* 0x0000e200ff087b82 */ /* 0x001e220000000a00 */
[----:B------:R-:W-:Y:S02]  /*14c0*/  LEA R3, R14, R3, 0x1 ;  /* 0x000000030e037211 */ /* 0x000fe400078e08ff */
[----:B--2---:R-:W-:-:S03]  /*14d0*/  IMAD R15, R15, UR5, R2 ;  /* 0x000000050f0f7c24 */ /* 0x004fc6000f8e0202 */
[----:B-1----:R-:W-:-:S06]  /*14e0*/  IMAD.WIDE.U32 R12, R3, 0x4, R12 ;  /* 0x00000004030c7825 */ /* 0x002fcc00078e000c */
[----:B------:R-:W2:Y:S01]  /*14f0*/  LDG.E R12, desc[UR12][R12.64] ;  /* 0x0000000c0c0c7981 */ /* 0x000ea2000c1e1900 */
[----:B0-----:R-:W-:-:S06]  /*1500*/  IMAD.WIDE.U32 R8, R15, 0x4, R8 ;  /* 0x000000040f087825 */ /* 0x001fcc00078e0008 */
[----:B------:R-:W4:Y:S01]  /*1510*/  LDG.E R9, desc[UR12][R8.64] ;  /* 0x0000000c08097981 */ /* 0x000f22000c1e1900 */
[----:B------:R-:W0:Y:S01]  /*1520*/  MUFU.RCP R2, UR7 ;  /* 0x0000000700027d08 */ /* 0x000e220008001000 */
[----:B------:R-:W-:Y:S01]  /*1530*/  MOV R3, UR7 ;  /* 0x0000000700037c02 */ /* 0x000fe20008000f00 */
[----:B------:R-:W-:Y:S04]  /*1540*/  BSSY.RECONVERGENT B0, `(.L_x_15) ;  /* 0x0000013000007945 */ /* 0x000fe80003800200 */
[----:B0-----:R-:W-:Y:S01]  /*1550*/  FFMA R3, R2, -R3, 1 ;  /* 0x3f80000002037423 */ /* 0x001fe20000000803 */
[----:B--2---:R-:W-:Y:S04]  /*1560*/  STS [R5], R12 ;  /* 0x0000000c05007388 */ /* 0x004fe80000000800 */
[----:B----4-:R-:W-:Y:S01]  /*1570*/  STS [R6], R9 ;  /* 0x0000000906007388 */ /* 0x010fe20000000800 */
        /* <DEDUP_REMOVED lines=11> */
[----:B---3--:R-:W-:Y:S02]  /*1630*/  MOV R17, UR7 ;  /* 0x0000000700117c02 */ /* 0x008fe40008000f00 */
[----:B------:R-:W-:-:S07]  /*1640*/  MOV R18, 0x1660 ;  /* 0x0000166000127802 */ /* 0x000fce0000000f00 */
[----:B------:R-:W-:Y:S05]  /*1650*/  CALL.REL.NOINC `($__internal_0_$__cuda_sm3x_div_rn_noftz_f32_slowpath) ;  /* 0x00000000003c7944 */ /* 0x000fea0003c00000 */
[----:B------:R-:W-:-:S07]  /*1660*/  IMAD.MOV.U32 R0, RZ, RZ, R19 ;  /* 0x000000ffff007224 */ /* 0x000fce00078e0013 */
.L_x_16:
[----:B------:R-:W-:Y:S05]  /*1670*/  BSYNC.RECONVERGENT B0 ;  /* 0x0000000000007941 */ /* 0x000fea0003800200 */
.L_x_15:
[----:B------:R-:W-:Y:S01]  /*1680*/  HFMA2 R3, -RZ, RZ, 0.96630859375, -0.0022525787353515625 ;  /* 0x3bbb989dff037431 */ /* 0x000fe200000001ff */
[----:B------:R-:W-:-:S04]  /*1690*/  MOV R5, 0x437c0000 ;  /* 0x437c000000057802 */ /* 0x000fc80000000f00 */
[----:B------:R-:W-:-:S04]  /*16a0*/  FFMA.SAT R2, R0, R3, 0.5 ;  /* 0x3f00000000027423 */ /* 0x000fc80000002003 */
[----:B------:R-:W-:-:S04]  /*16b0*/  FFMA.RM R2, R2, R5, 12582913 ;  /* 0x4b40000102027423 */ /* 0x000fc80000004005 */
[C---:B------:R-:W-:Y:S01]  /*16c0*/  FADD R3, R2.reuse, -12583039 ;  /* 0xcb40007f02037421 */ /* 0x040fe20000000000 */
[----:B------:R-:W-:-:S03]  /*16d0*/  SHF.L.U32 R2, R2, 0x17, RZ ;  /* 0x0000001702027819 */ /* 0x000fc600000006ff */
[----:B------:R-:W-:-:S04]  /*16e0*/  FFMA R3, R0, 1.4426950216293334961, -R3 ;  /* 0x3fb8aa3b00037823 */ /* 0x000fc80000000803 */
[----:B------:R-:W-:-:S06]  /*16f0*/  FFMA R3, R0, 1.925963033500011079e-08, R3 ;  /* 0x32a5706000037823 */ /* 0x000fcc0000000003 */
[----:B------:R-:W0:Y:S02]  /*1700*/  MUFU.EX2 R3, R3 ;  /* 0x0000000300037308 */ /* 0x000e240000000800 */
[----:B0-----:R-:W-:-:S05]  /*1710*/  FMUL R5, R2, R3 ;  /* 0x0000000302057220 */ /* 0x001fca0000400000 */
[----:B------:R-:W-:Y:S01]  /*1720*/  STG.E desc[UR12][R10.64], R5 ;  /* 0x000000050a007986 */ /* 0x000fe2000c10190c */
[----:B------:R-:W-:Y:S06]  /*1730*/  BAR.SYNC.DEFER_BLOCKING 0x0 ;  /* 0x0000000000007b1d */ /* 0x000fec0000010000 */
[----:B------:R-:W-:Y:S05]  /*1740*/  EXIT ;  /* 0x000000000000794d */ /* 0x000fea0003800000 */
        .weak           $__internal_0_$__cuda_sm3x_div_rn_noftz_f32_slowpath
        .type           $__internal_0_$__cuda_sm3x_div_rn_noftz_f32_slowpath,@function
        .size           $__internal_0_$__cuda_sm3x_div_rn_noftz_f32_slowpath,(.L_x_43 - $__internal_0_$__cuda_sm3x_div_rn_noftz_f32_slowpath)
$__internal_0_$__cuda_sm3x_div_rn_noftz_f32_slowpath:
[----:B------:R-:W-:Y:S01]  /*1750*/  SHF.R.U32.HI R19, RZ, 0x17, R17 ;  /* 0x00000017ff137819 */ /* 0x000fe20000011611 */
[----:B------:R-:W-:Y:S01]  /*1760*/  BSSY.RECONVERGENT B1, `(.L_x_17) ;  /* 0x0000062000017945 */ /* 0x000fe20003800200 */
[----:B------:R-:W-:Y:S02]  /*1770*/  SHF.R.U32.HI R24, RZ, 0x17, R16 ;  /* 0x00000017ff187819 */ /* 0x000fe40000011610 */
[----:B------:R-:W-:Y:S02]  /*1780*/  LOP3.LUT R19, R19, 0xff, RZ, 0xc0, !PT ;  /* 0x000000ff13137812 */ /* 0x000fe400078ec0ff */
[----:B------:R-:W-:Y:S02]  /*1790*/  LOP3.LUT R24, R24, 0xff, RZ, 0xc0, !PT ;  /* 0x000000ff18187812 */ /* 0x000fe400078ec0ff */
[----:B------:R-:W-:Y:S02]  /*17a0*/  IADD3 R26, PT, PT, R19, -0x1, RZ ;  /* 0xffffffff131a7810 */ /* 0x000fe40007ffe0ff */
[----:B------:R-:W-:-:S02]  /*17b0*/  IADD3 R22, PT, PT, R24, -0x1, RZ ;  /* 0xffffffff18167810 */ /* 0x000fc40007ffe0ff */
[----:B------:R-:W-:-:S04]  /*17c0*/  ISETP.GT.U32.AND P0, PT, R26, 0xfd, PT ;  /* 0x000000fd1a00780c */ /* 0x000fc80003f04070 */
[----:B------:R-:W-:-:S13]  /*17d0*/  ISETP.GT.U32.OR P0, PT, R22, 0xfd, P0 ;  /* 0x000000fd1600780c */ /* 0x000fda0000704470 */
[----:B------:R-:W-:Y:S01]  /*17e0*/  @!P0 MOV R20, RZ ;  /* 0x000000ff00148202 */ /* 0x000fe20000000f00 */
[----:B------:R-:W-:Y:S06]  /*17f0*/  @!P0 BRA `(.L_x_18) ;  /* 0x00000000005c8947 */ /* 0x000fec0003800000 */
[----:B------:R-:W-:Y:S02]  /*1800*/  FSETP.GTU.FTZ.AND P0, PT, |R16|, +INF , PT ;  /* 0x7f8000001000780b */ /* 0x000fe40003f1c200 */
[----:B------:R-:W-:-:S04]  /*1810*/  FSETP.GTU.FTZ.AND P1, PT, |R17|, +INF , PT ;  /* 0x7f8000001100780b */ /* 0x000fc80003f3c200 */
[----:B------:R-:W-:-:S13]  /*1820*/  PLOP3.LUT P0, PT, P0, P1, PT, 0xf8, 0x8f ;  /* 0x00000000008f781c */ /* 0x000fda0000703f70 */
[----:B------:R-:W-:Y:S05]  /*1830*/  @P0 BRA `(.L_x_19) ;  /* 0x00000004004c0947 */ /* 0x000fea0003800000 */
[----:B------:R-:W-:-:S13]  /*1840*/  LOP3.LUT P0, RZ, R17, 0x7fffffff, R16, 0xc8, !PT ;  /* 0x7fffffff11ff7812 */ /* 0x000fda000780c810 */
[----:B------:R-:W-:Y:S05]  /*1850*/  @!P0 BRA `(.L_x_20) ;  /* 0x00000004003c8947 */ /* 0x000fea0003800000 */
[C---:B------:R-:W-:Y:S02]  /*1860*/  FSETP.NEU.FTZ.AND P2, PT, |R16|.reuse, +INF , PT ;  /* 0x7f8000001000780b */ /* 0x040fe40003f5d200 */
[----:B------:R-:W-:Y:S02]  /*1870*/  FSETP.NEU.FTZ.AND P1, PT, |R17|, +INF , PT ;  /* 0x7f8000001100780b */ /* 0x000fe40003f3d200 */
[----:B------:R-:W-:-:S11]  /*1880*/  FSETP.NEU.FTZ.AND P0, PT, |R16|, +INF , PT ;  /* 0x7f8000001000780b */ /* 0x000fd60003f1d200 */
[----:B------:R-:W-:Y:S05]  /*1890*/  @!P1 BRA !P2, `(.L_x_20) ;  /* 0x00000004002c9947 */ /* 0x000fea0005000000 */
[----:B------:R-:W-:-:S04]  /*18a0*/  LOP3.LUT P2, RZ, R16, 0x7fffffff, RZ, 0xc0, !PT ;  /* 0x7fffffff10ff7812 */ /* 0x000fc8000784c0ff */
[----:B------:R-:W-:-:S13]  /*18b0*/  PLOP3.LUT P1, PT, P1, P2, PT, 0x2f, 0xf2 ;  /* 0x0000000000f2781c */ /* 0x000fda0000f24577 */
[----:B------:R-:W-:Y:S05]  /*18c0*/  @P1 BRA `(.L_x_21) ;  /* 0x0000000400181947 */ /* 0x000fea0003800000 */
[----:B------:R-:W-:-:S04]  /*18d0*/  LOP3.LUT P1, RZ, R17, 0x7fffffff, RZ, 0xc0, !PT ;  /* 0x7fffffff11ff7812 */ /* 0x000fc8000782c0ff */
[----:B------:R-:W-:-:S13]  /*18e0*/  PLOP3.LUT P0, PT, P0, P1, PT, 0x2f, 0xf2 ;  /* 0x0000000000f2781c */ /* 0x000fda0000702577 */
[----:B------:R-:W-:Y:S05]  /*18f0*/  @P0 BRA `(.L_x_22) ;  /* 0x0000000400000947 */ /* 0x000fea0003800000 */
[----:B------:R-:W-:Y:S02]  /*1900*/  ISETP.GE.AND P0, PT, R22, RZ, PT ;  /* 0x000000ff1600720c */ /* 0x000fe40003f06270 */
[----:B------:R-:W-:-:S11]  /*1910*/  ISETP.GE.AND P1, PT, R26, RZ, PT ;  /* 0x000000ff1a00720c */ /* 0x000fd60003f26270 */
[----:B------:R-:W-:Y:S01]  /*1920*/  @P0 IMAD.MOV.U32 R20, RZ, RZ, RZ ;  /* 0x000000ffff140224 */ /* 0x000fe200078e00ff */
[----:B------:R-:W-:Y:S01]  /*1930*/  @!P0 MOV R20, 0xffffffc0 ;  /* 0xffffffc000148802 */ /* 0x000fe20000000f00 */
[----:B------:R-:W-:Y:S01]  /*1940*/  @!P0 FFMA R16, R16, 1.84467440737095516160e+19, RZ ;  /* 0x5f80000010108823 */ /* 0x000fe200000000ff */
[----:B------:R-:W-:Y:S02]  /*1950*/  @!P1 FFMA R17, R17, 1.84467440737095516160e+19, RZ ;  /* 0x5f80000011119823 */ /* 0x000fe400000000ff */
[----:B------:R-:W-:-:S07]  /*1960*/  @!P1 IADD3 R20, PT, PT, R20, 0x40, RZ ;  /* 0x0000004014149810 */ /* 0x000fce0007ffe0ff */
.L_x_18:
[----:B------:R-:W-:Y:S01]  /*1970*/  LEA R22, R19, 0xc0800000, 0x17 ;  /* 0xc080000013167811 */ /* 0x000fe200078eb8ff */
[----:B------:R-:W-:Y:S01]  /*1980*/  BSSY.RECONVERGENT B2, `(.L_x_23) ;  /* 0x0000036000027945 */ /* 0x000fe20003800200 */
[----:B------:R-:W-:Y:S02]  /*1990*/  IADD3 R24, PT, PT, R24, -0x7f, RZ ;  /* 0xffffff8118187810 */ /* 0x000fe40007ffe0ff */
[----:B------:R-:W-:-:S03]  /*19a0*/  IADD3 R28, PT, PT, -R22, R17, RZ ;  /* 0x00000011161c7210 */ /* 0x000fc60007ffe1ff */
[----:B------:R-:W-:Y:S01]  /*19b0*/  IMAD R16, R24, -0x800000, R16 ;  /* 0xff80000018107824 */ /* 0x000fe200078e0210 */
[----:B------:R-:W0:Y:S01]  /*19c0*/  MUFU.RCP R22, R28 ;  /* 0x0000001c00167308 */ /* 0x000e220000001000 */
[----:B------:R-:W-:-:S04]  /*19d0*/  FADD.FTZ R27, -R28, -RZ ;  /* 0x800000ff1c1b7221 */ /* 0x000fc80000010100 */
[----:B0-----:R-:W-:-:S04]  /*19e0*/  FFMA R17, R22, R27, 1 ;  /* 0x3f80000016117423 */ /* 0x001fc8000000001b */
[----:B------:R-:W-:-:S04]  /*19f0*/  FFMA R22, R22, R17, R22 ;  /* 0x0000001116167223 */ /* 0x000fc80000000016 */
[----:B------:R-:W-:-:S04]  /*1a00*/  FFMA R17, R16, R22, RZ ;  /* 0x0000001610117223 */ /* 0x000fc800000000ff */
[----:B------:R-:W-:-:S04]  /*1a10*/  FFMA R26, R27, R17, R16 ;  /* 0x000000111b1a7223 */ /* 0x000fc80000000010 */
[----:B------:R-:W-:-:S04]  /*1a20*/  FFMA R17, R22, R26, R17 ;  /* 0x0000001a16117223 */ /* 0x000fc80000000011 */
[----:B------:R-:W-:Y:S01]  /*1a30*/  FFMA R26, R27, R17, R16 ;  /* 0x000000111b1a7223 */ /* 0x000fe20000000010 */
[----:B------:R-:W-:-:S03]  /*1a40*/  IADD3 R27, PT, PT, R24, 0x7f, -R19 ;  /* 0x0000007f181b7810 */ /* 0x000fc60007ffe813 */
[----:B------:R-:W-:Y:S01]  /*1a50*/  FFMA R16, R22, R26, R17 ;  /* 0x0000001a16107223 */ /* 0x000fe20000000011 */
[----:B------:R-:W-:-:S04]  /*1a60*/  IADD3 R27, PT, PT, R27, R20, RZ ;  /* 0x000000141b1b7210 */ /* 0x000fc80007ffe0ff */
[----:B------:R-:W-:-:S04]  /*1a70*/  SHF.R.U32.HI R19, RZ, 0x17, R16 ;  /* 0x00000017ff137819 */ /* 0x000fc80000011610 */
[----:B------:R-:W-:-:S04]  /*1a80*/  LOP3.LUT R20, R19, 0xff, RZ, 0xc0, !PT ;  /* 0x000000ff13147812 */ /* 0x000fc800078ec0ff */
[----:B------:R-:W-:-:S05]  /*1a90*/  IADD3 R19, PT, PT, R20, R27, RZ ;  /* 0x0000001b14137210 */ /* 0x000fca0007ffe0ff */
[----:B------:R-:W-:-:S05]  /*1aa0*/  VIADD R20, R19, 0xffffffff ;  /* 0xffffffff13147836 */ /* 0x000fca0000000000 */
[----:B------:R-:W-:-:S13]  /*1ab0*/  ISETP.GE.U32.AND P0, PT, R20, 0xfe, PT ;  /* 0x000000fe1400780c */ /* 0x000fda0003f06070 */
[----:B------:R-:W-:Y:S05]  /*1ac0*/  @!P0 BRA `(.L_x_24) ;  /* 0x0000000000808947 */ /* 0x000fea0003800000 */
[----:B------:R-:W-:-:S13]  /*1ad0*/  ISETP.GT.AND P0, PT, R19, 0xfe, PT ;  /* 0x000000fe1300780c */ /* 0x000fda0003f04270 */
[----:B------:R-:W-:Y:S05]  /*1ae0*/  @P0 BRA `(.L_x_25) ;  /* 0x00000000006c0947 */ /* 0x000fea0003800000 */
[----:B------:R-:W-:-:S13]  /*1af0*/  ISETP.GE.AND P0, PT, R19, 0x1, PT ;  /* 0x000000011300780c */ /* 0x000fda0003f06270 */
[----:B------:R-:W-:Y:S05]  /*1b00*/  @P0 BRA `(.L_x_26) ;  /* 0x0000000000740947 */ /* 0x000fea0003800000 */
[----:B------:R-:W-:Y:S02]  /*1b10*/  ISETP.GE.AND P0, PT, R19, -0x18, PT ;  /* 0xffffffe81300780c */ /* 0x000fe40003f06270 */
[----:B------:R-:W-:-:S11]  /*1b20*/  LOP3.LUT R16, R16, 0x80000000, RZ, 0xc0, !PT ;  /* 0x8000000010107812 */ /* 0x000fd600078ec0ff */
[----:B------:R-:W-:Y:S05]  /*1b30*/  @!P0 BRA `(.L_x_26) ;  /* 0x0000000000688947 */ /* 0x000fea0003800000 */
[CCC-:B------:R-:W-:Y:S01]  /*1b40*/  FFMA.RZ R24, R22.reuse, R26.reuse, R17.reuse ;  /* 0x0000001a16187223 */ /* 0x1c0fe2000000c011 */
[C---:B------:R-:W-:Y:S01]  /*1b50*/  IADD3 R27, PT, PT, R19.reuse, 0x20, RZ ;  /* 0x00000020131b7810 */ /* 0x040fe20007ffe0ff */
[CCC-:B------:R-:W-:Y:S01]  /*1b60*/  FFMA.RP R20, R22.reuse, R26.reuse, R17.reuse ;  /* 0x0000001a16147223 */ /* 0x1c0fe20000008011 */
[----:B------:R-:W-:Y:S01]  /*1b70*/  FFMA.RM R17, R22, R26, R17 ;  /* 0x0000001a16117223 */ /* 0x000fe20000004011 */
[C---:B------:R-:W-:Y:S02]  /*1b80*/  ISETP.NE.AND P2, PT, R19.reuse, RZ, PT ;  /* 0x000000ff1300720c */ /* 0x040fe40003f45270 */
[----:B------:R-:W-:Y:S02]  /*1b90*/  LOP3.LUT R24, R24, 0x7fffff, RZ, 0xc0, !PT ;  /* 0x007fffff18187812 */ /* 0x000fe400078ec0ff */
[----:B------:R-:W-:Y:S02]  /*1ba0*/  ISETP.NE.AND P1, PT, R19, RZ, PT ;  /* 0x000000ff1300720c */ /* 0x000fe40003f25270 */
[----:B------:R-:W-:-:S02]  /*1bb0*/  LOP3.LUT R24, R24, 0x800000, RZ, 0xfc, !PT ;  /* 0x0080000018187812 */ /* 0x000fc400078efcff */
[----:B------:R-:W-:Y:S02]  /*1bc0*/  IADD3 R19, PT, PT, -R19, RZ, RZ ;  /* 0x000000ff13137210 */ /* 0x000fe40007ffe1ff */
[----:B------:R-:W-:Y:S02]  /*1bd0*/  SHF.L.U32 R27, R24, R27, RZ ;  /* 0x0000001b181b7219 */ /* 0x000fe400000006ff */
[----:B------:R-:W-:Y:S02]  /*1be0*/  FSETP.NEU.FTZ.AND P0, PT, R20, R17, PT ;  /* 0x000000111400720b */ /* 0x000fe40003f1d000 */
[----:B------:R-:W-:Y:S02]  /*1bf0*/  SEL R17, R19, RZ, P2 ;  /* 0x000000ff13117207 */ /* 0x000fe40001000000 */
[----:B------:R-:W-:Y:S02]  /*1c00*/  ISETP.NE.AND P1, PT, R27, RZ, P1 ;  /* 0x000000ff1b00720c */ /* 0x000fe40000f25270 */
[----:B------:R-:W-:-:S02]  /*1c10*/  SHF.R.U32.HI R17, RZ, R17, R24 ;  /* 0x00000011ff117219 */ /* 0x000fc40000011618 */
[----:B------:R-:W-:Y:S02]  /*1c20*/  PLOP3.LUT P0, PT, P0, P1, PT, 0xf8, 0x8f ;  /* 0x00000000008f781c */ /* 0x000fe40000703f70 */
[----:B------:R-:W-:Y:S02]  /*1c30*/  SHF.R.U32.HI R20, RZ, 0x1, R17 ;  /* 0x00000001ff147819 */ /* 0x000fe40000011611 */
[----:B------:R-:W-:-:S04]  /*1c40*/  SEL R19, RZ, 0x1, !P0 ;  /* 0x00000001ff137807 */ /* 0x000fc80004000000 */
[----:B------:R-:W-:-:S04]  /*1c50*/  LOP3.LUT R22, R19, 0x1, R20, 0xf8, !PT ;  /* 0x0000000113167812 */ /* 0x000fc800078ef814 */
[----:B------:R-:W-:-:S04]  /*1c60*/  LOP3.LUT R17, R22, R17, RZ, 0xc0, !PT ;  /* 0x0000001116117212 */ /* 0x000fc800078ec0ff */
[----:B------:R-:W-:-:S04]  /*1c70*/  IADD3 R17, PT, PT, R20, R17, RZ ;  /* 0x0000001114117210 */ /* 0x000fc80007ffe0ff */
[----:B------:R-:W-:Y:S01]  /*1c80*/  LOP3.LUT R16, R17, R16, RZ, 0xfc, !PT ;  /* 0x0000001011107212 */ /* 0x000fe200078efcff */
[----:B------:R-:W-:Y:S06]  /*1c90*/  BRA `(.L_x_26) ;  /* 0x0000000000107947 */ /* 0x000fec0003800000 */
.L_x_25:
[----:B------:R-:W-:-:S04]  /*1ca0*/  LOP3.LUT R16, R16, 0x80000000, RZ, 0xc0, !PT ;  /* 0x8000000010107812 */ /* 0x000fc800078ec0ff */
[----:B------:R-:W-:Y:S01]  /*1cb0*/  LOP3.LUT R16, R16, 0x7f800000, RZ, 0xfc, !PT ;  /* 0x7f80000010107812 */ /* 0x000fe200078efcff */
[----:B------:R-:W-:Y:S06]  /*1cc0*/  BRA `(.L_x_26) ;  /* 0x0000000000047947 */ /* 0x000fec0003800000 */
.L_x_24:
[----:B------:R-:W-:-:S07]  /*1cd0*/  LEA R16, R27, R16, 0x17 ;  /* 0x000000101b107211 */ /* 0x000fce00078eb8ff */
.L_x_26:
[----:B------:R-:W-:Y:S05]  /*1ce0*/  BSYNC.RECONVERGENT B2 ;  /* 0x0000000000027941 */ /* 0x000fea0003800200 */
.L_x_23:
[----:B------:R-:W-:Y:S05]  /*1cf0*/  BRA `(.L_x_27) ;  /* 0x0000000000207947 */ /* 0x000fea0003800000 */
.L_x_22:
[----:B------:R-:W-:-:S04]  /*1d00*/  LOP3.LUT R16, R17, 0x80000000, R16, 0x48, !PT ;  /* 0x8000000011107812 */ /* 0x000fc800078e4810 */
[----:B------:R-:W-:Y:S01]  /*1d10*/  LOP3.LUT R16, R16, 0x7f800000, RZ, 0xfc, !PT ;  /* 0x7f80000010107812 */ /* 0x000fe200078efcff */
[----:B------:R-:W-:Y:S06]  /*1d20*/  BRA `(.L_x_27) ;  /* 0x0000000000147947 */ /* 0x000fec0003800000 */
.L_x_21:
[----:B------:R-:W-:Y:S01]  /*1d30*/  LOP3.LUT R16, R17, 0x80000000, R16, 0x48, !PT ;  /* 0x8000000011107812 */ /* 0x000fe200078e4810 */
[----:B------:R-:W-:Y:S06]  /*1d40*/  BRA `(.L_x_27) ;  /* 0x00000000000c7947 */ /* 0x000fec0003800000 */
.L_x_20:
[----:B------:R-:W0:Y:S01]  /*1d50*/  MUFU.RSQ R16, -QNAN ;  /* 0xffc0000000107908 */ /* 0x000e220000001400 */
[----:B------:R-:W-:Y:S05]  /*1d60*/  BRA `(.L_x_27) ;  /* 0x0000000000047947 */ /* 0x000fea0003800000 */
.L_x_19:
[----:B------:R-:W-:-:S07]  /*1d70*/  FADD.FTZ R16, R16, R17 ;  /* 0x0000001110107221 */ /* 0x000fce0000010000 */
.L_x_27:
[----:B------:R-:W-:Y:S05]  /*1d80*/  BSYNC.RECONVERGENT B1 ;  /* 0x0000000000017941 */ /* 0x000fea0003800200 */
.L_x_17:
[----:B------:R-:W-:Y:S01]  /*1d90*/  HFMA2 R17, -RZ, RZ, 0, 0 ;  /* 0x00000000ff117431 */ /* 0x000fe200000001ff */
[----:B0-----:R-:W-:Y:S02]  /*1da0*/  MOV R19, R16 ;  /* 0x0000001000137202 */ /* 0x001fe40000000f00 */
[----:B------:R-:W-:-:S04]  /*1db0*/  MOV R16, R18 ;  /* 0x0000001200107202 */ /* 0x000fc80000000f00 */
[----:B------:R-:W-:Y:S05]  /*1dc0*/  RET.REL.NODEC R16 `(_Z19computeMatrixSharedPfS_S_if) ;  /* 0xffffffe0108c7950 */ /* 0x000fea0003c3ffff */
.L_x_28:
[----:B------:R-:W-:-:S00]  /*1dd0*/  BRA `(.L_x_28) ;  /* 0xfffffffc00fc7947 */ /* 0x000fc0000383ffff */
[----:B------:R-:W-:-:S00]  /*1de0*/  NOP ;  /* 0x0000000000007918 */ /* 0x000fc00000000000 */
        /* <DEDUP_REMOVED lines=9> */
.L_x_43:


//--------------------- .text._Z13computeMatrixPfS_S_if --------------------------
	.section	.text._Z13computeMatrixPfS_S_if,"ax",@progbits
	.align	128
        .global         _Z13computeMatrixPfS_S_if
        .type           _Z13computeMatrixPfS_S_if,@function
        .size           _Z13computeMatrixPfS_S_if,(.L_x_44 - _Z13computeMatrixPfS_S_if)
        .other          _Z13computeMatrixPfS_S_if,@"STO_CUDA_ENTRY STV_DEFAULT"
_Z13computeMatrixPfS_S_if:
.text._Z13computeMatrixPfS_S_if:
[----:B------:R-:W-:Y:S01]  /*0000*/  LDC R1, c[0x0][0x37c] ;  /* 0x0000df00ff017b82 */ /* 0x000fe20000000800 */
[----:B------:R-:W0:Y:S07]  /*0010*/  S2R R3, SR_TID.X ;  /* 0x0000000000037919 */ /* 0x000e2e0000002100 */
[----:B------:R-:W0:Y:S01]  /*0020*/  S2UR UR4, SR_CTAID.X ;  /* 0x00000000000479c3 */ /* 0x000e220000002500 */
[----:B------:R-:W1:Y:S01]  /*0030*/  LDCU UR6, c[0x0][0x398] ;  /* 0x00007300ff0677ac */ /* 0x000e620008000800 */
[----:B------:R-:W2:Y:S06]  /*0040*/  S2R R5, SR_TID.Y ;  /* 0x0000000000057919 */ /* 0x000eac0000002200 */
[----:B------:R-:W0:Y:S08]  /*0050*/  LDC R2, c[0x0][0x360] ;  /* 0x0000d800ff027b82 */ /* 0x000e300000000800 */
[----:B------:R-:W2:Y:S08]  /*0060*/  S2UR UR5, SR_CTAID.Y ;  /* 0x00000000000579c3 */ /* 0x000eb00000002600 */
[----:B------:R-:W2:Y:S01]  /*0070*/  LDC R0, c[0x0][0x364] ;  /* 0x0000d900ff007b82 */ /* 0x000ea20000000800 */
[----:B0-----:R-:W-:-:S02]  /*0080*/  IMAD R2, R2, UR4, R3 ;  /* 0x0000000402027c24 */ /* 0x001fc4000f8e0203 */
[----:B--2---:R-:W-:-:S05]  /*0090*/  IMAD R3, R0, UR5, R5 ;  /* 0x0000000500037c24 */ /* 0x004fca000f8e0205 */
[----:B------:R-:W-:Y:S01]  /*00a0*/  VIMNMX R0, PT, PT, R2, R3, !PT ;  /* 0x0000000302007248 */ /* 0x000fe20007fe0100 */
[----:B-1----:R-:W-:-:S03]  /*00b0*/  IMAD R2, R3, UR6, R2 ;  /* 0x0000000603027c24 */ /* 0x002fc6000f8e0202 */
[----:B------:R-:W-:-:S13]  /*00c0*/  ISETP.GE.AND P0, PT, R0, UR6, PT ;  /* 0x0000000600007c0c */ /* 0x000fda000bf06270 */
[----:B------:R-:W-:Y:S05]  /*00d0*/  @P0 EXIT ;  /* 0x000000000000094d */ /* 0x000fea0003800000 */
[----:B------:R-:W0:Y:S01]  /*00e0*/  LDC.64 R4, c[0x0][0x380] ;  /* 0x0000e000ff047b82 */ /* 0x000e220000000a00 */
[----:B------:R-:W1:Y:S07]  /*00f0*/  LDCU.64 UR4, c[0x0][0x358] ;  /* 0x00006b00ff0477ac */ /* 0x000e6e0008000a00 */
[----:B------:R-:W2:Y:S08]  /*0100*/  LDC.64 R6, c[0x0][0x388] ;  /* 0x0000e200ff067b82 */ /* 0x000eb00000000a00 */
[----:B------:R-:W3:Y:S01]  /*0110*/  LDC R3, c[0x0][0x39c] ;  /* 0x0000e700ff037b82 */ /* 0x000ee20000000800 */
[----:B0-----:R-:W-:-:S06]  /*0120*/  IMAD.WIDE R4, R2, 0x4, R4 ;  /* 0x0000000402047825 */ /* 0x001fcc00078e0204 */
[----:B-1----:R-:W4:Y:S01]  /*0130*/  LDG.E R4, desc[UR4][R4.64] ;  /* 0x0000000404047981 */ /* 0x002f22000c1e1900 */
[----:B--2---:R-:W-:-:S06]  /*0140*/  IMAD.WIDE R6, R2, 0x4, R6 ;  /* 0x0000000402067825 */ /* 0x004fcc00078e0206 */
[----:B------:R-:W4:Y:S01]  /*0150*/  LDG.E R7, desc[UR4][R6.64] ;  /* 0x0000000406077981 */ /* 0x000f22000c1e1900 */
[----:B---3--:R-:W-:-:S04]  /*0160*/  FMUL R0, R3, R3 ;  /* 0x0000000303007220 */ /* 0x008fc80000400000 */
[----:B------:R-:W-:-:S04]  /*0170*/  FFMA R3, R3, R3, R0 ;  /* 0x0000000303037223 */ /* 0x000fc80000000000 */
[----:B------:R-:W0:Y:S01]  /*0180*/  MUFU.RCP R8, R3 ;  /* 0x0000000300087308 */ /* 0x000e220000001000 */
[----:B------:R-:W-:Y:S01]  /*0190*/  BSSY.RECONVERGENT B0, `(.L_x_29) ;  /* 0x000000d000007945 */ /* 0x000fe20003800200 */
[----:B0-----:R-:W-:-:S04]  /*01a0*/  FFMA R9, -R3, R8, 1 ;  /* 0x3f80000003097423 */ /* 0x001fc80000000108 */
[----:B------:R-:W-:Y:S01]  /*01b0*/  FFMA R9, R8, R9, R8 ;  /* 0x0000000908097223 */ /* 0x000fe20000000008 */
[----:B----4-:R-:W-:-:S04]  /*01c0*/  FADD R0, R4, -R7 ;  /* 0x8000000704007221 */ /* 0x010fc80000000000 */
[----:B------:R-:W-:-:S04]  /*01d0*/  FMUL R0, R0, -R0 ;  /* 0x8000000000007220 */ /* 0x000fc80000400000 */
[----:B------:R-:W0:Y:S01]  /*01e0*/  FCHK P0, R0, R3 ;  /* 0x0000000300007302 */ /* 0x000e220000000000 */
[----:B------:R-:W-:-:S04]  /*01f0*/  FFMA R4, R0, R9, RZ ;  /* 0x0000000900047223 */ /* 0x000fc800000000ff */
[----:B------:R-:W-:-:S04]  /*0200*/  FFMA R5, -R3, R4, R0 ;  /* 0x0000000403057223 */ /* 0x000fc80000000100 */
[----:B------:R-:W-:Y:S01]  /*0210*/  FFMA R9, R9, R5, R4 ;  /* 0x0000000509097223 */ /* 0x000fe20000000004 */
[----:B0-----:R-:W-:Y:S06]  /*0220*/  @!P0 BRA `(.L_x_30) ;  /* 0x00000000000c8947 */ /* 0x001fec0003800000 */
[----:B------:R-:W-:-:S07]  /*0230*/  MOV R4, 0x250 ;  /* 0x0000025000047802 */ /* 0x000fce0000000f00 */
[----:B------:R-:W-:Y:S05]  /*0240*/  CALL.REL.NOINC `($__internal_1_$__cuda_sm3x_div_rn_noftz_f32_slowpath) ;  /* 0x0000000000407944 */ /* 0x000fea0003c00000 */
[----:B------:R-:W-:-:S07]  /*0250*/  IMAD.MOV.U32 R9, RZ, RZ, R0 ;  /* 0x000000ffff097224 */ /* 0x000fce00078e0000 */
.L_x_30:
[----:B------:R-:W-:Y:S05]  /*0260*/  BSYNC.RECONVERGENT B0 ;  /* 0x0000000000007941 */ /* 0x000fea0003800200 */
.L_x_29:
[----:B------:R-:W-:Y:S01]  /*0270*/  IMAD.MOV.U32 R0, RZ, RZ, 0x3bbb989d ;  /* 0x3bbb989dff007424 */ /* 0x000fe200078e00ff */
[----:B------:R-:W0:Y:S01]  /*0280*/  LDC.64 R4, c[0x0][0x390] ;  /* 0x0000e400ff047b82 */ /* 0x000e220000000a00 */
[----:B------:R-:W-:Y:S02]  /*0290*/  IMAD.MOV.U32 R3, RZ, RZ, 0x437c0000 ;  /* 0x437c0000ff037424 */ /* 0x000fe400078e00ff */
[----:B------:R-:W-:-:S04]  /*02a0*/  FFMA.SAT R0, R9, R0, 0.5 ;  /* 0x3f00000009007423 */ /* 0x000fc80000002000 */
[----:B------:R-:W-:-:S04]  /*02b0*/  FFMA.RM R0, R0, R3, 12582913 ;  /* 0x4b40000100007423 */ /* 0x000fc80000004003 */
[C---:B------:R-:W-:Y:S01]  /*02c0*/  FADD R6, R0.reuse, -12583039 ;  /* 0xcb40007f00067421 */ /* 0x040fe20000000000 */
[----:B------:R-:W-:-:S03]  /*02d0*/  IMAD.SHL.U32 R0, R0, 0x800000, RZ ;  /* 0x0080000000007824 */ /* 0x000fc600078e00ff */
[----:B------:R-:W-:-:S04]  /*02e0*/  FFMA R6, R9, 1.4426950216293334961, -R6 ;  /* 0x3fb8aa3b09067823 */ /* 0x000fc80000000806 */
[----:B------:R-:W-:-:S04]  /*02f0*/  FFMA R6, R9, 1.925963033500011079e-08, R6 ;  /* 0x32a5706009067823 */ /* 0x000fc80000000006 */
[----:B------:R-:W1:Y:S01]  /*0300*/  MUFU.EX2 R7, R6 ;  /* 0x0000000600077308 */ /* 0x000e620000000800 */
[----:B0-----:R-:W-:-:S04]  /*0310*/  IMAD.WIDE R2, R2, 0x4, R4 ;  /* 0x0000000402027825 */ /* 0x001fc800078e0204 */
[----:B-1----:R-:W-:-:S05]  /*0320*/  FMUL R7, R0, R7 ;  /* 0x0000000700077220 */ /* 0x002fca0000400000 */
[----:B------:R-:W-:Y:S01]  /*0330*/  STG.E desc[UR4][R2.64], R7 ;  /* 0x0000000702007986 */ /* 0x000fe2000c101904 */
[----:B------:R-:W-:Y:S05]  /*0340*/  EXIT ;  /* 0x000000000000794d */ /* 0x000fea0003800000 */
        .weak           $__internal_1_$__cuda_sm3x_div_rn_noftz_f32_slowpath
        .type           $__internal_1_$__cuda_sm3x_div_rn_noftz_f32_slowpath,@function
        .size           $__internal_1_$__cuda_sm3x_div_rn_noftz_f32_slowpath,(.L_x_44 - $__internal_1_$__cuda_sm3x_div_rn_noftz_f32_slowpath)
$__internal_1_$__cuda_sm3x_div_rn_noftz_f32_slowpath:
[--C-:B------:R-:W-:Y:S01]  /*0350*/  SHF.R.U32.HI R6, RZ, 0x17, R3.reuse ;  /* 0x00000017ff067819 */ /* 0x100fe20000011603 */
[----:B------:R-:W-:Y:S01]  /*0360*/  BSSY.RECONVERGENT B1, `(.L_x_31) ;  /* 0x0000064000017945 */ /* 0x000fe20003800200 */
[--C-:B------:R-:W-:Y:S01]  /*0370*/  SHF.R.U32.HI R5, RZ, 0x17, R0.reuse ;  /* 0x00000017ff057819 */ /* 0x100fe20000011600 */
[----:B------:R-:W-:Y:S01]  /*0380*/  IMAD.MOV.U32 R7, RZ, RZ, R0 ;  /* 0x000000ffff077224 */ /* 0x000fe200078e0000 */
[----:B------:R-:W-:Y:S01]  /*0390*/  LOP3.LUT R6, R6, 0xff, RZ, 0xc0, !PT ;  /* 0x000000ff06067812 */ /* 0x000fe200078ec0ff */
[----:B------:R-:W-:Y:S01]  /*03a0*/  IMAD.MOV.U32 R8, RZ, RZ, R3 ;  /* 0x000000ffff087224 */ /* 0x000fe200078e0003 */
[----:B------:R-:W-:Y:S02]  /*03b0*/  LOP3.LUT R5, R5, 0xff, RZ, 0xc0, !PT ;  /* 0x000000ff05057812 */ /* 0x000fe400078ec0ff */
[----:B------:R-:W-:-:S03]  /*03c0*/  IADD3 R11, PT, PT, R6, -0x1, RZ ;  /* 0xffffffff060b7810 */ /* 0x000fc60007ffe0ff */
[----:B------:R-:W-:Y:S01]  /*03d0*/  VIADD R10, R5, 0xffffffff ;  /* 0xffffffff050a7836 */ /* 0x000fe20000000000 */
        /* <DEDUP_REMOVED lines=22> */
[----:B------:R-:W-:Y:S02]  /*0540*/  @P0 IMAD.MOV.U32 R9, RZ, RZ, RZ ;  /* 0x000000ffff090224 */ /* 0x000fe400078e00ff */
[----:B------:R-:W-:Y:S01]  /*0550*/  @!P0 FFMA R7, R0, 1.84467440737095516160e+19, RZ ;  /* 0x5f80000000078823 */ /* 0x000fe200000000ff */
[----:B------:R-:W-:Y:S02]  /*0560*/  @!P0 IMAD.MOV.U32 R9, RZ, RZ, -0x40 ;  /* 0xffffffc0ff098424 */ /* 0x000fe400078e00ff */
[----:B------:R-:W-:Y:S02]  /*0570*/  @!P1 FFMA R8, R3, 1.84467440737095516160e+19, RZ ;  /* 0x5f80000003089823 */ /* 0x000fe400000000ff */
[----:B------:R-:W-:-:S07]  /*0580*/  @!P1 VIADD R9, R9, 0x40 ;  /* 0x0000004009099836 */ /* 0x000fce0000000000 */
.L_x_32:
[----:B------:R-:W-:Y:S01]  /*0590*/  LEA R3, R6, 0xc0800000, 0x17 ;  /* 0xc080000006037811 */ /* 0x000fe200078eb8ff */
[----:B------:R-:W-:Y:S01]  /*05a0*/  VIADD R5, R5, 0xffffff81 ;  /* 0xffffff8105057836 */ /* 0x000fe20000000000 */
[----:B------:R-:W-:Y:S02]  /*05b0*/  BSSY.RECONVERGENT B2, `(.L_x_37) ;  /* 0x0000035000027945 */ /* 0x000fe40003800200 */
[----:B------:R-:W-:Y:S01]  /*05c0*/  IADD3 R3, PT, PT, -R3, R8, RZ ;  /* 0x0000000803037210 */ /* 0x000fe20007ffe1ff */
[C---:B------:R-:W-:Y:S01]  /*05d0*/  IMAD R0, R5.reuse, -0x800000, R7 ;  /* 0xff80000005007824 */ /* 0x040fe200078e0207 */
[----:B------:R-:W-:Y:S02]  /*05e0*/  IADD3 R6, PT, PT, R5, 0x7f, -R6 ;  /* 0x0000007f05067810 */ /* 0x000fe40007ffe806 */
[----:B------:R-:W0:Y:S01]  /*05f0*/  MUFU.RCP R8, R3 ;  /* 0x0000000300087308 */ /* 0x000e220000001000 */
[----:B------:R-:W-:Y:S02]  /*0600*/  FADD.FTZ R11, -R3, -RZ ;  /* 0x800000ff030b7221 */ /* 0x000fe40000010100 */
[----:B------:R-:W-:-:S02]  /*0610*/  IMAD.IADD R6, R6, 0x1, R9 ;  /* 0x0000000106067824 */ /* 0x000fc400078e0209 */
[----:B0-----:R-:W-:-:S04]  /*0620*/  FFMA R13, R8, R11, 1 ;  /* 0x3f800000080d7423 */ /* 0x001fc8000000000b */
[----:B------:R-:W-:-:S04]  /*0630*/  FFMA R10, R8, R13, R8 ;  /* 0x0000000d080a7223 */ /* 0x000fc80000000008 */
[----:B------:R-:W-:-:S04]  /*0640*/  FFMA R7, R0, R10, RZ ;  /* 0x0000000a00077223 */ /* 0x000fc800000000ff */
[----:B------:R-:W-:-:S04]  /*0650*/  FFMA R8, R11, R7, R0 ;  /* 0x000000070b087223 */ /* 0x000fc80000000000 */
[----:B------:R-:W-:-:S04]  /*0660*/  FFMA R7, R10, R8, R7 ;  /* 0x000000080a077223 */ /* 0x000fc80000000007 */
[----:B------:R-:W-:-:S04]  /*0670*/  FFMA R8, R11, R7, R0 ;  /* 0x000000070b087223 */ /* 0x000fc80000000000 */
[----:B------:R-:W-:-:S05]  /*0680*/  FFMA R0, R10, R8, R7 ;  /* 0x000000080a007223 */ /* 0x000fca0000000007 */
[----:B------:R-:W-:-:S04]  /*0690*/  SHF.R.U32.HI R3, RZ, 0x17, R0 ;  /* 0x00000017ff037819 */ /* 0x000fc80000011600 */
[----:B------:R-:W-:-:S05]  /*06a0*/  LOP3.LUT R3, R3, 0xff, RZ, 0xc0, !PT ;  /* 0x000000ff03037812 */ /* 0x000fca00078ec0ff */
[----:B------:R-:W-:-:S05]  /*06b0*/  IMAD.IADD R9, R3, 0x1, R6 ;  /* 0x0000000103097824 */ /* 0x000fca00078e0206 */
[----:B------:R-:W-:-:S04]  /*06c0*/  IADD3 R3, PT, PT, R9, -0x1, RZ ;  /* 0xffffffff09037810 */ /* 0x000fc80007ffe0ff */
        /* <DEDUP_REMOVED lines=10> */
[CCC-:B------:R-:W-:Y:S01]  /*0770*/  FFMA.RM R6, R10.reuse, R8.reuse, R7.reuse ;  /* 0x000000080a067223 */ /* 0x1c0fe20000004007 */
[C---:B------:R-:W-:Y:S02]  /*0780*/  ISETP.NE.AND P2, PT, R9.reuse, RZ, PT ;  /* 0x000000ff0900720c */ /* 0x040fe40003f45270 */
[----:B------:R-:W-:Y:S02]  /*0790*/  ISETP.NE.AND P1, PT, R9, RZ, PT ;  /* 0x000000ff0900720c */ /* 0x000fe40003f25270 */
[----:B------:R-:W-:Y:S01]  /*07a0*/  LOP3.LUT R5, R3, 0x7fffff, RZ, 0xc0, !PT ;  /* 0x007fffff03057812 */ /* 0x000fe200078ec0ff */
[----:B------:R-:W-:Y:S01]  /*07b0*/  FFMA.RP R3, R10, R8, R7 ;  /* 0x000000080a037223 */ /* 0x000fe20000008007 */
[----:B------:R-:W-:Y:S02]  /*07c0*/  VIADD R8, R9, 0x20 ;  /* 0x0000002009087836 */ /* 0x000fe40000000000 */
[----:B------:R-:W-:Y:S01]  /*07d0*/  LOP3.LUT R5, R5, 0x800000, RZ, 0xfc, !PT ;  /* 0x0080000005057812 */ /* 0x000fe200078efcff */
[----:B------:R-:W-:Y:S01]  /*07e0*/  IMAD.MOV R7, RZ, RZ, -R9 ;  /* 0x000000ffff077224 */ /* 0x000fe200078e0a09 */
[----:B------:R-:W-:-:S02]  /*07f0*/  FSETP.NEU.FTZ.AND P0, PT, R3, R6, PT ;  /* 0x000000060300720b */ /* 0x000fc40003f1d000 */
[----:B------:R-:W-:Y:S02]  /*0800*/  SHF.L.U32 R8, R5, R8, RZ ;  /* 0x0000000805087219 */ /* 0x000fe400000006ff */
[----:B------:R-:W-:Y:S02]  /*0810*/  SEL R6, R7, RZ, P2 ;  /* 0x000000ff07067207 */ /* 0x000fe40001000000 */
[----:B------:R-:W-:Y:S02]  /*0820*/  ISETP.NE.AND P1, PT, R8, RZ, P1 ;  /* 0x000000ff0800720c */ /* 0x000fe40000f25270 */
[----:B------:R-:W-:Y:S02]  /*0830*/  SHF.R.U32.HI R6, RZ, R6, R5 ;  /* 0x00000006ff067219 */ /* 0x000fe40000011605 */
[----:B------:R-:W-:Y:S02]  /*0840*/  PLOP3.LUT P0, PT, P0, P1, PT, 0xf8, 0x8f ;  /* 0x00000000008f781c */ /* 0x000fe40000703f70 */
[----:B------:R-:W-:-:S02]  /*0850*/  SHF.R.U32.HI R8, RZ, 0x1, R6 ;  /* 0x00000001ff087819 */ /* 0x000fc40000011606 */
[----:B------:R-:W-:-:S04]  /*0860*/  SEL R3, RZ, 0x1, !P0 ;  /* 0x00000001ff037807 */ /* 0x000fc80004000000 */
[----:B------:R-:W-:-:S04]  /*0870*/  LOP3.LUT R3, R3, 0x1, R8, 0xf8, !PT ;  /* 0x0000000103037812 */ /* 0x000fc800078ef808 */
[----:B------:R-:W-:-:S05]  /*0880*/  LOP3.LUT R3, R3, R6, RZ, 0xc0, !PT ;  /* 0x0000000603037212 */ /* 0x000fca00078ec0ff */
[----:B------:R-:W-:-:S05]  /*0890*/  IMAD.IADD R3, R8, 0x1, R3 ;  /* 0x0000000108037824 */ /* 0x000fca00078e0203 */
[----:B------:R-:W-:Y:S01]  /*08a0*/  LOP3.LUT R0, R3, R0, RZ, 0xfc, !PT ;  /* 0x0000000003007212 */ /* 0x000fe200078efcff */
[----:B------:R-:W-:Y:S06]  /*08b0*/  BRA `(.L_x_40) ;  /* 0x0000000000107947 */ /* 0x000fec0003800000 */
.L_x_39:
[----:B------:R-:W-:-:S04]  /*08c0*/  LOP3.LUT R0, R0, 0x80000000, RZ, 0xc0, !PT ;  /* 0x8000000000007812 */ /* 0x000fc800078ec0ff */
[----:B------:R-:W-:Y:S01]  /*08d0*/  LOP3.LUT R0, R0, 0x7f800000, RZ, 0xfc, !PT ;  /* 0x7f80000000007812 */ /* 0x000fe200078efcff */
[----:B------:R-:W-:Y:S06]  /*08e0*/  BRA `(.L_x_40) ;  /* 0x0000000000047947 */ /* 0x000fec0003800000 */
.L_x_38:
[----:B------:R-:W-:-:S07]  /*08f0*/  LEA R0, R6, R0, 0x17 ;  /* 0x0000000006007211 */ /* 0x000fce00078eb8ff */
.L_x_40:
[----:B------:R-:W-:Y:S05]  /*0900*/  BSYNC.RECONVERGENT B2 ;  /* 0x0000000000027941 */ /* 0x000fea0003800200 */
.L_x_37:
[----:B------:R-:W-:Y:S05]  /*0910*/  BRA `(.L_x_41) ;  /* 0x0000000000207947 */ /* 0x000fea0003800000 */
.L_x_36:
[----:B------:R-:W-:-:S04]  /*0920*/  LOP3.LUT R0, R8, 0x80000000, R7, 0x48, !PT ;  /* 0x8000000008007812 */ /* 0x000fc800078e4807 */
[----:B------:R-:W-:Y:S01]  /*0930*/  LOP3.LUT R0, R0, 0x7f800000, RZ, 0xfc, !PT ;  /* 0x7f80000000007812 */ /* 0x000fe200078efcff */
[----:B------:R-:W-:Y:S06]  /*0940*/  BRA `(.L_x_41) ;  /* 0x0000000000147947 */ /* 0x000fec0003800000 */
.L_x_35:
[----:B------:R-:W-:Y:S01]  /*0950*/  LOP3.LUT R0, R8, 0x80000000, R7, 0x48, !PT ;  /* 0x8000000008007812 */ /* 0x000fe200078e4807 */
[----:B------:R-:W-:Y:S06]  /*0960*/  BRA `(.L_x_41) ;  /* 0x00000000000c7947 */ /* 0x000fec0003800000 */
.L_x_34:
[----:B------:R-:W0:Y:S01]  /*0970*/  MUFU.RSQ R0, -QNAN ;  /* 0xffc0000000007908 */ /* 0x000e220000001400 */
[----:B------:R-:W-:Y:S05]  /*0980*/  BRA `(.L_x_41) ;  /* 0x0000000000047947 */ /* 0x000fea0003800000 */
.L_x_33:
[----:B------:R-:W-:-:S07]  /*0990*/  FADD.FTZ R0, R0, R3 ;  /* 0x0000000300007221 */ /* 0x000fce0000010000 */
.L_x_41:
[----:B------:R-:W-:Y:S05]  /*09a0*/  BSYNC.RECONVERGENT B1 ;  /* 0x0000000000017941 */ /* 0x000fea0003800200 */
.L_x_31:
[----:B------:R-:W-:-:S04]  /*09b0*/  IMAD.MOV.U32 R5, RZ, RZ, 0x0 ;  /* 0x00000000ff057424 */ /* 0x000fc800078e00ff */
[----:B0-----:R-:W-:Y:S05]  /*09c0*/  RET.REL.NODEC R4 `(_Z13computeMatrixPfS_S_if) ;  /* 0xfffffff4048c7950 */ /* 0x001fea0003c3ffff */
.L_x_42:
        /* <DEDUP_REMOVED lines=11> */
.L_x_44:


//--------------------- .nv.shared._Z19computeMatrixSharedPfS_S_if --------------------------
	.section	.nv.shared._Z19computeMatrixSharedPfS_S_if,"aw",@nobits
	.sectionflags	@""
	.align	4
.nv.shared._Z19computeMatrixSharedPfS_S_if:
	.zero		1056


//--------------------- .nv.shared.reserved.0     --------------------------
	.section	.nv.shared.reserved.0,"aw",@nobits
	.weak		__nv_reservedSMEM_offset_0_alias
	.size		__nv_reservedSMEM_offset_0_alias, 0, 64
	.other		__nv_reservedSMEM_offset_0_alias,@"STO_CUDA_RESERVED_SHARED STV_DEFAULT"
__nv_reservedSMEM_offset_0_alias:
	.zero		0
	.zero		64


//--------------------- .nv.constant0._Z19computeMatrixSharedPfS_S_if --------------------------
	.section	.nv.constant0._Z19computeMatrixSharedPfS_S_if,"a",@progbits
	.sectionflags	@""
	.align	4
.nv.constant0._Z19computeMatrixSharedPfS_S_if:
	.zero		928


//--------------------- .nv.constant0._Z13computeMatrixPfS_S_if --------------------------
	.section	.nv.constant0._Z13computeMatrixPfS_S_if,"a",@progbits
	.sectionflags	@""
	.align	4
.nv.constant0._Z13computeMatrixPfS_S_if:
	.zero		928


//--------------------- SYMBOLS --------------------------

	.type		.nv.reservedSmem.offset0,@object
	.size		.nv.reservedSmem.offset0,0x4
	.type		.nv.reservedSmem.cap,@object
	.size		.nv.reservedSmem.cap,0x4
